//
// Generated by NVIDIA NVVM Compiler
//
// Compiler Build ID: CL-36424714
// Cuda compilation tools, release 13.0, V13.0.88
// Based on NVVM 20.0.0
//

.version 9.0
.target sm_100
.address_size 64

	// .globl	_Z12schroedingerPfS_S_S_iiiff
// _ZZ12schroedingerPfS_S_S_iiiffE1H_$_0 has been demoted
// _ZZ12schroedingerPfS_S_S_iiiffE1H_$_1 has been demoted
// _ZZ12schroedingerPfS_S_S_iiiffE1H_$_2 has been demoted

.visible .entry _Z12schroedingerPfS_S_S_iiiff(
	.param .u64 .ptr .align 1 _Z12schroedingerPfS_S_S_iiiff_param_0,
	.param .u64 .ptr .align 1 _Z12schroedingerPfS_S_S_iiiff_param_1,
	.param .u64 .ptr .align 1 _Z12schroedingerPfS_S_S_iiiff_param_2,
	.param .u64 .ptr .align 1 _Z12schroedingerPfS_S_S_iiiff_param_3,
	.param .u32 _Z12schroedingerPfS_S_S_iiiff_param_4,
	.param .u32 _Z12schroedingerPfS_S_S_iiiff_param_5,
	.param .u32 _Z12schroedingerPfS_S_S_iiiff_param_6,
	.param .f32 _Z12schroedingerPfS_S_S_iiiff_param_7,
	.param .f32 _Z12schroedingerPfS_S_S_iiiff_param_8
)
{
	.reg .pred 	%p<59>;
	.reg .b32 	%r<97>;
	.reg .b32 	%f<122>;
	.reg .b64 	%rd<180>;
	// demoted variable
	.shared .align 8 .u64 _ZZ12schroedingerPfS_S_S_iiiffE1H_$_0;
	// demoted variable
	.shared .align 8 .u64 _ZZ12schroedingerPfS_S_S_iiiffE1H_$_1;
	// demoted variable
	.shared .align 8 .u64 _ZZ12schroedingerPfS_S_S_iiiffE1H_$_2;
	ld.param.u64 	%rd12, [_Z12schroedingerPfS_S_S_iiiff_param_0];
	ld.param.u64 	%rd13, [_Z12schroedingerPfS_S_S_iiiff_param_1];
	ld.param.u64 	%rd14, [_Z12schroedingerPfS_S_S_iiiff_param_2];
	ld.param.u64 	%rd15, [_Z12schroedingerPfS_S_S_iiiff_param_3];
	ld.param.u32 	%r58, [_Z12schroedingerPfS_S_S_iiiff_param_4];
	ld.param.u32 	%r59, [_Z12schroedingerPfS_S_S_iiiff_param_6];
	ld.param.f32 	%f1, [_Z12schroedingerPfS_S_S_iiiff_param_7];
	ld.param.f32 	%f2, [_Z12schroedingerPfS_S_S_iiiff_param_8];
	cvta.to.global.u64 	%rd1, %rd15;
	mov.u32 	%r1, %tid.x;
	mov.u32 	%r2, %tid.y;
	or.b32  	%r60, %r1, %r2;
	setp.ne.s32 	%p3, %r60, 0;
	@%p3 bra 	$L__BB0_6;
	mul.hi.s32 	%r62, %r59, 1431655766;
	shr.u32 	%r63, %r62, 31;
	add.s32 	%r64, %r62, %r63;
	mul.lo.s32 	%r65, %r64, 3;
	sub.s32 	%r61, %r59, %r65;
	setp.eq.s32 	%p4, %r61, 1;
	@%p4 bra 	$L__BB0_4;
	setp.ne.s32 	%p5, %r61, 0;
	@%p5 bra 	$L__BB0_5;
	st.shared.u64 	[_ZZ12schroedingerPfS_S_S_iiiffE1H_$_0], %rd12;
	st.shared.u64 	[_ZZ12schroedingerPfS_S_S_iiiffE1H_$_1], %rd13;
	st.shared.u64 	[_ZZ12schroedingerPfS_S_S_iiiffE1H_$_2], %rd14;
	bra.uni 	$L__BB0_6;
$L__BB0_4:
	st.shared.u64 	[_ZZ12schroedingerPfS_S_S_iiiffE1H_$_0], %rd14;
	st.shared.u64 	[_ZZ12schroedingerPfS_S_S_iiiffE1H_$_1], %rd12;
	st.shared.u64 	[_ZZ12schroedingerPfS_S_S_iiiffE1H_$_2], %rd13;
	bra.uni 	$L__BB0_6;
$L__BB0_5:
	st.shared.u64 	[_ZZ12schroedingerPfS_S_S_iiiffE1H_$_0], %rd13;
	st.shared.u64 	[_ZZ12schroedingerPfS_S_S_iiiffE1H_$_1], %rd14;
	st.shared.u64 	[_ZZ12schroedingerPfS_S_S_iiiffE1H_$_2], %rd12;
$L__BB0_6:
	bar.sync 	0;
	mov.u32 	%r66, %ntid.x;
	mul.lo.s32 	%r84, %r1, %r66;
	add.s32 	%r4, %r84, %r66;
	mov.u32 	%r5, %ntid.y;
	mul.lo.s32 	%r6, %r2, %r5;
	add.s32 	%r7, %r6, %r5;
	add.s32 	%r8, %r58, -1;
	setp.eq.s32 	%p6, %r59, 1;
	@%p6 bra 	$L__BB0_19;
	and.b32  	%r9, %r5, 1;
	add.s32 	%r10, %r6, 1;
$L__BB0_8:
	setp.eq.s32 	%p7, %r9, 0;
	add.s32 	%r67, %r84, -1;
	setp.ne.s32 	%p8, %r84, 0;
	setp.lt.s32 	%p9, %r84, %r8;
	and.pred  	%p2, %p8, %p9;
	add.s32 	%r49, %r84, 1;
	mul.lo.s32 	%r52, %r84, %r58;
	add.s32 	%r50, %r52, %r58;
	mul.lo.s32 	%r51, %r67, %r58;
	add.s32 	%r53, %r52, 1;
	mov.u32 	%r96, %r6;
	@%p7 bra 	$L__BB0_11;
	setp.ge.s32 	%p10, %r6, %r8;
	setp.eq.s32 	%p11, %r2, 0;
	not.pred 	%p12, %p2;
	or.pred  	%p13, %p12, %p11;
	or.pred  	%p14, %p13, %p10;
	mov.u32 	%r96, %r10;
	@%p14 bra 	$L__BB0_11;
	ld.shared.u64 	%rd16, [_ZZ12schroedingerPfS_S_S_iiiffE1H_$_1];
	add.s32 	%r68, %r6, %r50;
	mul.wide.s32 	%rd17, %r68, 4;
	add.s64 	%rd18, %rd16, %rd17;
	ld.f32 	%f3, [%rd18];
	add.s32 	%r69, %r6, %r51;
	mul.wide.s32 	%rd19, %r69, 4;
	add.s64 	%rd20, %rd16, %rd19;
	ld.f32 	%f4, [%rd20];
	add.f32 	%f5, %f3, %f4;
	add.s32 	%r70, %r10, %r52;
	mul.wide.s32 	%rd21, %r70, 4;
	add.s64 	%rd22, %rd16, %rd21;
	ld.f32 	%f6, [%rd22];
	add.f32 	%f7, %f5, %f6;
	ld.f32 	%f8, [%rd22+-8];
	add.f32 	%f9, %f7, %f8;
	add.s32 	%r71, %r6, %r52;
	ld.f32 	%f10, [%rd22+-4];
	fma.rn.f32 	%f11, %f10, 0fC0800000, %f9;
	add.f32 	%f12, %f10, %f10;
	ld.shared.u64 	%rd23, [_ZZ12schroedingerPfS_S_S_iiiffE1H_$_2];
	mul.wide.s32 	%rd24, %r71, 4;
	add.s64 	%rd25, %rd23, %rd24;
	ld.f32 	%f13, [%rd25];
	sub.f32 	%f14, %f12, %f13;
	fma.rn.f32 	%f15, %f2, %f11, %f14;
	ld.shared.u64 	%rd26, [_ZZ12schroedingerPfS_S_S_iiiffE1H_$_0];
	add.s64 	%rd27, %rd26, %rd24;
	st.f32 	[%rd27], %f15;
	ld.shared.u64 	%rd28, [_ZZ12schroedingerPfS_S_S_iiiffE1H_$_0];
	add.s64 	%rd29, %rd28, %rd24;
	ld.f32 	%f16, [%rd29];
	add.s64 	%rd30, %rd1, %rd24;
	st.global.f32 	[%rd30], %f16;
$L__BB0_11:
	setp.eq.s32 	%p15, %r5, 1;
	@%p15 bra 	$L__BB0_18;
	not.pred 	%p17, %p2;
	cvt.s64.s32 	%rd47, %r50;
	cvt.s64.s32 	%rd52, %r51;
	cvt.s64.s32 	%rd58, %r52;
$L__BB0_13:
	setp.eq.s32 	%p16, %r96, 0;
	or.pred  	%p18, %p17, %p16;
	setp.ge.s32 	%p19, %r96, %r8;
	or.pred  	%p20, %p18, %p19;
	@%p20 bra 	$L__BB0_15;
	ld.shared.u64 	%rd31, [_ZZ12schroedingerPfS_S_S_iiiffE1H_$_1];
	add.s32 	%r72, %r96, %r50;
	mul.wide.s32 	%rd32, %r72, 4;
	add.s64 	%rd33, %rd31, %rd32;
	ld.f32 	%f17, [%rd33];
	add.s32 	%r73, %r96, %r51;
	mul.wide.s32 	%rd34, %r73, 4;
	add.s64 	%rd35, %rd31, %rd34;
	ld.f32 	%f18, [%rd35];
	add.f32 	%f19, %f17, %f18;
	add.s32 	%r74, %r53, %r96;
	mul.wide.s32 	%rd36, %r74, 4;
	add.s64 	%rd37, %rd31, %rd36;
	ld.f32 	%f20, [%rd37];
	add.f32 	%f21, %f19, %f20;
	ld.f32 	%f22, [%rd37+-8];
	add.f32 	%f23, %f21, %f22;
	add.s32 	%r75, %r52, %r96;
	ld.f32 	%f24, [%rd37+-4];
	fma.rn.f32 	%f25, %f24, 0fC0800000, %f23;
	add.f32 	%f26, %f24, %f24;
	ld.shared.u64 	%rd38, [_ZZ12schroedingerPfS_S_S_iiiffE1H_$_2];
	mul.wide.s32 	%rd39, %r75, 4;
	add.s64 	%rd40, %rd38, %rd39;
	ld.f32 	%f27, [%rd40];
	sub.f32 	%f28, %f26, %f27;
	fma.rn.f32 	%f29, %f2, %f25, %f28;
	ld.shared.u64 	%rd41, [_ZZ12schroedingerPfS_S_S_iiiffE1H_$_0];
	add.s64 	%rd42, %rd41, %rd39;
	st.f32 	[%rd42], %f29;
	ld.shared.u64 	%rd43, [_ZZ12schroedingerPfS_S_S_iiiffE1H_$_0];
	add.s64 	%rd44, %rd43, %rd39;
	ld.f32 	%f30, [%rd44];
	add.s64 	%rd45, %rd1, %rd39;
	st.global.f32 	[%rd45], %f30;
$L__BB0_15:
	add.s32 	%r56, %r96, 1;
	setp.ge.s32 	%p21, %r56, %r8;
	or.pred  	%p23, %p17, %p21;
	@%p23 bra 	$L__BB0_17;
	ld.shared.u64 	%rd46, [_ZZ12schroedingerPfS_S_S_iiiffE1H_$_1];
	cvt.s64.s32 	%rd48, %r96;
	add.s64 	%rd49, %rd48, %rd47;
	shl.b64 	%rd50, %rd49, 2;
	add.s64 	%rd51, %rd46, %rd50;
	ld.f32 	%f31, [%rd51+4];
	add.s64 	%rd53, %rd48, %rd52;
	shl.b64 	%rd54, %rd53, 2;
	add.s64 	%rd55, %rd46, %rd54;
	ld.f32 	%f32, [%rd55+4];
	add.f32 	%f33, %f31, %f32;
	add.s32 	%r76, %r53, %r56;
	mul.wide.s32 	%rd56, %r76, 4;
	add.s64 	%rd57, %rd46, %rd56;
	ld.f32 	%f34, [%rd57];
	add.f32 	%f35, %f33, %f34;
	ld.f32 	%f36, [%rd57+-8];
	add.f32 	%f37, %f35, %f36;
	add.s64 	%rd59, %rd48, %rd58;
	shl.b64 	%rd60, %rd59, 2;
	add.s64 	%rd61, %rd46, %rd60;
	ld.f32 	%f38, [%rd61+4];
	fma.rn.f32 	%f39, %f38, 0fC0800000, %f37;
	add.f32 	%f40, %f38, %f38;
	ld.shared.u64 	%rd62, [_ZZ12schroedingerPfS_S_S_iiiffE1H_$_2];
	add.s64 	%rd63, %rd62, %rd60;
	ld.f32 	%f41, [%rd63+4];
	sub.f32 	%f42, %f40, %f41;
	fma.rn.f32 	%f43, %f2, %f39, %f42;
	ld.shared.u64 	%rd64, [_ZZ12schroedingerPfS_S_S_iiiffE1H_$_0];
	add.s64 	%rd65, %rd64, %rd60;
	st.f32 	[%rd65+4], %f43;
	ld.shared.u64 	%rd66, [_ZZ12schroedingerPfS_S_S_iiiffE1H_$_0];
	add.s64 	%rd67, %rd66, %rd60;
	ld.f32 	%f44, [%rd67+4];
	add.s64 	%rd68, %rd1, %rd60;
	st.global.f32 	[%rd68+4], %f44;
$L__BB0_17:
	add.s32 	%r96, %r96, 2;
	setp.lt.u32 	%p24, %r96, %r7;
	@%p24 bra 	$L__BB0_13;
$L__BB0_18:
	setp.lt.u32 	%p25, %r49, %r4;
	mov.u32 	%r84, %r49;
	@%p25 bra 	$L__BB0_8;
	bra.uni 	$L__BB0_41;
$L__BB0_19:
	add.s32 	%r11, %r6, 1;
	add.s32 	%r12, %r6, 2;
$L__BB0_20:
	and.b32  	%r14, %r5, 3;
	setp.eq.s32 	%p26, %r14, 0;
	add.s32 	%r77, %r84, -1;
	setp.ne.s32 	%p27, %r84, 0;
	setp.lt.s32 	%p28, %r84, %r8;
	and.pred  	%p1, %p27, %p28;
	add.s32 	%r15, %r84, 1;
	mul.lo.s32 	%r18, %r84, %r58;
	add.s32 	%r16, %r18, %r58;
	mul.lo.s32 	%r17, %r77, %r58;
	add.s32 	%r19, %r18, 1;
	mov.u32 	%r85, %r6;
	@%p26 bra 	$L__BB0_29;
	setp.ge.s32 	%p29, %r6, %r8;
	setp.eq.s32 	%p30, %r2, 0;
	not.pred 	%p31, %p1;
	or.pred  	%p32, %p31, %p30;
	or.pred  	%p33, %p32, %p29;
	@%p33 bra 	$L__BB0_23;
	ld.shared.u64 	%rd69, [_ZZ12schroedingerPfS_S_S_iiiffE1H_$_1];
	add.s32 	%r78, %r6, %r16;
	mul.wide.s32 	%rd70, %r78, 4;
	add.s64 	%rd71, %rd69, %rd70;
	ld.f32 	%f45, [%rd71];
	add.s32 	%r79, %r6, %r17;
	mul.wide.s32 	%rd72, %r79, 4;
	add.s64 	%rd73, %rd69, %rd72;
	ld.f32 	%f46, [%rd73];
	add.f32 	%f47, %f45, %f46;
	add.s32 	%r80, %r11, %r18;
	mul.wide.s32 	%rd74, %r80, 4;
	add.s64 	%rd75, %rd69, %rd74;
	ld.f32 	%f48, [%rd75];
	add.f32 	%f49, %f47, %f48;
	ld.f32 	%f50, [%rd75+-8];
	add.f32 	%f51, %f49, %f50;
	add.s32 	%r81, %r80, -1;
	ld.f32 	%f52, [%rd75+-4];
	fma.rn.f32 	%f53, %f52, 0fC0800000, %f51;
	fma.rn.f32 	%f54, %f1, %f53, %f52;
	ld.shared.u64 	%rd76, [_ZZ12schroedingerPfS_S_S_iiiffE1H_$_0];
	mul.wide.s32 	%rd77, %r81, 4;
	add.s64 	%rd78, %rd76, %rd77;
	st.f32 	[%rd78], %f54;
	ld.shared.u64 	%rd79, [_ZZ12schroedingerPfS_S_S_iiiffE1H_$_0];
	add.s64 	%rd80, %rd79, %rd77;
	ld.f32 	%f55, [%rd80];
	add.s64 	%rd81, %rd1, %rd77;
	st.global.f32 	[%rd81], %f55;
$L__BB0_23:
	setp.eq.s32 	%p34, %r14, 1;
	mov.u32 	%r85, %r11;
	@%p34 bra 	$L__BB0_29;
	setp.ge.s32 	%p35, %r11, %r8;
	cvt.s64.s32 	%rd82, %r18;
	cvt.u64.u32 	%rd2, %r6;
	add.s64 	%rd3, %rd2, %rd82;
	shl.b64 	%rd83, %rd3, 2;
	add.s64 	%rd4, %rd1, %rd83;
	or.pred  	%p37, %p31, %p35;
	@%p37 bra 	$L__BB0_26;
	ld.shared.u64 	%rd84, [_ZZ12schroedingerPfS_S_S_iiiffE1H_$_1];
	cvt.s64.s32 	%rd85, %r16;
	add.s64 	%rd86, %rd2, %rd85;
	shl.b64 	%rd87, %rd86, 2;
	add.s64 	%rd88, %rd84, %rd87;
	ld.f32 	%f56, [%rd88+4];
	cvt.s64.s32 	%rd89, %r17;
	add.s64 	%rd90, %rd2, %rd89;
	shl.b64 	%rd91, %rd90, 2;
	add.s64 	%rd92, %rd84, %rd91;
	ld.f32 	%f57, [%rd92+4];
	add.f32 	%f58, %f56, %f57;
	add.s32 	%r82, %r19, %r11;
	mul.wide.s32 	%rd93, %r82, 4;
	add.s64 	%rd94, %rd84, %rd93;
	ld.f32 	%f59, [%rd94];
	add.f32 	%f60, %f58, %f59;
	ld.f32 	%f61, [%rd94+-8];
	add.f32 	%f62, %f60, %f61;
	add.s64 	%rd96, %rd84, %rd83;
	ld.f32 	%f63, [%rd96+4];
	fma.rn.f32 	%f64, %f63, 0fC0800000, %f62;
	fma.rn.f32 	%f65, %f1, %f64, %f63;
	ld.shared.u64 	%rd97, [_ZZ12schroedingerPfS_S_S_iiiffE1H_$_0];
	add.s64 	%rd98, %rd97, %rd83;
	st.f32 	[%rd98+4], %f65;
	ld.shared.u64 	%rd99, [_ZZ12schroedingerPfS_S_S_iiiffE1H_$_0];
	add.s64 	%rd100, %rd99, %rd83;
	ld.f32 	%f66, [%rd100+4];
	st.global.f32 	[%rd4+4], %f66;
$L__BB0_26:
	setp.eq.s32 	%p38, %r14, 2;
	mov.u32 	%r85, %r12;
	@%p38 bra 	$L__BB0_29;
	add.s32 	%r85, %r6, 3;
	setp.ge.s32 	%p39, %r12, %r8;
	or.pred  	%p41, %p31, %p39;
	@%p41 bra 	$L__BB0_29;
	ld.shared.u64 	%rd101, [_ZZ12schroedingerPfS_S_S_iiiffE1H_$_1];
	cvt.s64.s32 	%rd102, %r16;
	add.s64 	%rd103, %rd2, %rd102;
	shl.b64 	%rd104, %rd103, 2;
	add.s64 	%rd105, %rd101, %rd104;
	ld.f32 	%f67, [%rd105+8];
	cvt.s64.s32 	%rd106, %r17;
	add.s64 	%rd107, %rd2, %rd106;
	shl.b64 	%rd108, %rd107, 2;
	add.s64 	%rd109, %rd101, %rd108;
	ld.f32 	%f68, [%rd109+8];
	add.f32 	%f69, %f67, %f68;
	add.s32 	%r83, %r19, %r12;
	mul.wide.s32 	%rd110, %r83, 4;
	add.s64 	%rd111, %rd101, %rd110;
	ld.f32 	%f70, [%rd111];
	add.f32 	%f71, %f69, %f70;
	ld.f32 	%f72, [%rd111+-8];
	add.f32 	%f73, %f71, %f72;
	add.s64 	%rd113, %rd101, %rd83;
	ld.f32 	%f74, [%rd113+8];
	fma.rn.f32 	%f75, %f74, 0fC0800000, %f73;
	fma.rn.f32 	%f76, %f1, %f75, %f74;
	ld.shared.u64 	%rd114, [_ZZ12schroedingerPfS_S_S_iiiffE1H_$_0];
	add.s64 	%rd115, %rd114, %rd83;
	st.f32 	[%rd115+8], %f76;
	ld.shared.u64 	%rd116, [_ZZ12schroedingerPfS_S_S_iiiffE1H_$_0];
	add.s64 	%rd117, %rd116, %rd83;
	ld.f32 	%f77, [%rd117+8];
	st.global.f32 	[%rd4+8], %f77;
$L__BB0_29:
	setp.lt.u32 	%p42, %r5, 4;
	@%p42 bra 	$L__BB0_40;
	add.s32 	%r89, %r85, %r18;
	add.s32 	%r92, %r89, 4;
	add.s32 	%r91, %r89, 3;
	add.s32 	%r90, %r85, %r16;
	mul.wide.s32 	%rd5, %r17, 4;
	mul.wide.u32 	%rd179, %r85, 4;
	mul.wide.s32 	%rd7, %r16, 4;
	mul.wide.s32 	%rd8, %r18, 4;
	add.s64 	%rd9, %rd1, %rd8;
	add.s32 	%r88, %r89, 2;
	add.s32 	%r87, %r85, %r17;
	add.s32 	%r86, %r89, 1;
	not.pred 	%p44, %p1;
$L__BB0_31:
	setp.eq.s32 	%p43, %r85, 0;
	or.pred  	%p45, %p44, %p43;
	setp.ge.s32 	%p46, %r85, %r8;
	or.pred  	%p47, %p45, %p46;
	@%p47 bra 	$L__BB0_33;
	mul.wide.s32 	%rd118, %r89, 4;
	ld.shared.u64 	%rd119, [_ZZ12schroedingerPfS_S_S_iiiffE1H_$_1];
	mul.wide.s32 	%rd120, %r90, 4;
	add.s64 	%rd121, %rd119, %rd120;
	ld.f32 	%f78, [%rd121];
	mul.wide.s32 	%rd122, %r87, 4;
	add.s64 	%rd123, %rd119, %rd122;
	ld.f32 	%f79, [%rd123];
	add.f32 	%f80, %f78, %f79;
	mul.wide.s32 	%rd124, %r86, 4;
	add.s64 	%rd125, %rd124, %rd119;
	ld.f32 	%f81, [%rd125];
	add.f32 	%f82, %f80, %f81;
	ld.f32 	%f83, [%rd125+-8];
	add.f32 	%f84, %f82, %f83;
	ld.f32 	%f85, [%rd125+-4];
	fma.rn.f32 	%f86, %f85, 0fC0800000, %f84;
	fma.rn.f32 	%f87, %f1, %f86, %f85;
	ld.shared.u64 	%rd126, [_ZZ12schroedingerPfS_S_S_iiiffE1H_$_0];
	add.s64 	%rd127, %rd126, %rd118;
	st.f32 	[%rd127], %f87;
	ld.shared.u64 	%rd128, [_ZZ12schroedingerPfS_S_S_iiiffE1H_$_0];
	add.s64 	%rd129, %rd128, %rd118;
	ld.f32 	%f88, [%rd129];
	add.s64 	%rd130, %rd1, %rd118;
	st.global.f32 	[%rd130], %f88;
$L__BB0_33:
	add.s32 	%r37, %r85, 1;
	setp.ge.s32 	%p48, %r37, %r8;
	or.pred  	%p50, %p44, %p48;
	@%p50 bra 	$L__BB0_35;
	ld.shared.u64 	%rd131, [_ZZ12schroedingerPfS_S_S_iiiffE1H_$_1];
	add.s64 	%rd132, %rd131, %rd7;
	add.s64 	%rd133, %rd132, %rd179;
	ld.f32 	%f89, [%rd133+4];
	add.s64 	%rd134, %rd131, %rd5;
	add.s64 	%rd135, %rd134, %rd179;
	ld.f32 	%f90, [%rd135+4];
	add.f32 	%f91, %f89, %f90;
	mul.wide.s32 	%rd136, %r88, 4;
	add.s64 	%rd137, %rd136, %rd131;
	ld.f32 	%f92, [%rd137];
	add.f32 	%f93, %f91, %f92;
	ld.f32 	%f94, [%rd137+-8];
	add.f32 	%f95, %f93, %f94;
	add.s64 	%rd138, %rd131, %rd8;
	add.s64 	%rd139, %rd138, %rd179;
	ld.f32 	%f96, [%rd139+4];
	fma.rn.f32 	%f97, %f96, 0fC0800000, %f95;
	fma.rn.f32 	%f98, %f1, %f97, %f96;
	ld.shared.u64 	%rd140, [_ZZ12schroedingerPfS_S_S_iiiffE1H_$_0];
	add.s64 	%rd141, %rd140, %rd8;
	add.s64 	%rd142, %rd141, %rd179;
	st.f32 	[%rd142+4], %f98;
	ld.shared.u64 	%rd143, [_ZZ12schroedingerPfS_S_S_iiiffE1H_$_0];
	add.s64 	%rd144, %rd143, %rd8;
	add.s64 	%rd145, %rd144, %rd179;
	ld.f32 	%f99, [%rd145+4];
	add.s64 	%rd146, %rd9, %rd179;
	st.global.f32 	[%rd146+4], %f99;
$L__BB0_35:
	add.s32 	%r38, %r37, 1;
	setp.ge.s32 	%p51, %r38, %r8;
	or.pred  	%p53, %p44, %p51;
	@%p53 bra 	$L__BB0_37;
	ld.shared.u64 	%rd147, [_ZZ12schroedingerPfS_S_S_iiiffE1H_$_1];
	add.s64 	%rd148, %rd147, %rd7;
	add.s64 	%rd149, %rd148, %rd179;
	ld.f32 	%f100, [%rd149+8];
	add.s64 	%rd150, %rd147, %rd5;
	add.s64 	%rd151, %rd150, %rd179;
	ld.f32 	%f101, [%rd151+8];
	add.f32 	%f102, %f100, %f101;
	mul.wide.s32 	%rd152, %r91, 4;
	add.s64 	%rd153, %rd152, %rd147;
	ld.f32 	%f103, [%rd153];
	add.f32 	%f104, %f102, %f103;
	ld.f32 	%f105, [%rd153+-8];
	add.f32 	%f106, %f104, %f105;
	add.s64 	%rd154, %rd147, %rd8;
	add.s64 	%rd155, %rd154, %rd179;
	ld.f32 	%f107, [%rd155+8];
	fma.rn.f32 	%f108, %f107, 0fC0800000, %f106;
	fma.rn.f32 	%f109, %f1, %f108, %f107;
	ld.shared.u64 	%rd156, [_ZZ12schroedingerPfS_S_S_iiiffE1H_$_0];
	add.s64 	%rd157, %rd156, %rd8;
	add.s64 	%rd158, %rd157, %rd179;
	st.f32 	[%rd158+8], %f109;
	ld.shared.u64 	%rd159, [_ZZ12schroedingerPfS_S_S_iiiffE1H_$_0];
	add.s64 	%rd160, %rd159, %rd8;
	add.s64 	%rd161, %rd160, %rd179;
	ld.f32 	%f110, [%rd161+8];
	add.s64 	%rd162, %rd9, %rd179;
	st.global.f32 	[%rd162+8], %f110;
$L__BB0_37:
	add.s32 	%r39, %r38, 1;
	setp.ge.s32 	%p54, %r39, %r8;
	or.pred  	%p56, %p44, %p54;
	@%p56 bra 	$L__BB0_39;
	ld.shared.u64 	%rd163, [_ZZ12schroedingerPfS_S_S_iiiffE1H_$_1];
	add.s64 	%rd164, %rd163, %rd7;
	add.s64 	%rd165, %rd164, %rd179;
	ld.f32 	%f111, [%rd165+12];
	add.s64 	%rd166, %rd163, %rd5;
	add.s64 	%rd167, %rd166, %rd179;
	ld.f32 	%f112, [%rd167+12];
	add.f32 	%f113, %f111, %f112;
	mul.wide.s32 	%rd168, %r92, 4;
	add.s64 	%rd169, %rd168, %rd163;
	ld.f32 	%f114, [%rd169];
	add.f32 	%f115, %f113, %f114;
	ld.f32 	%f116, [%rd169+-8];
	add.f32 	%f117, %f115, %f116;
	add.s64 	%rd170, %rd163, %rd8;
	add.s64 	%rd171, %rd170, %rd179;
	ld.f32 	%f118, [%rd171+12];
	fma.rn.f32 	%f119, %f118, 0fC0800000, %f117;
	fma.rn.f32 	%f120, %f1, %f119, %f118;
	ld.shared.u64 	%rd172, [_ZZ12schroedingerPfS_S_S_iiiffE1H_$_0];
	add.s64 	%rd173, %rd172, %rd8;
	add.s64 	%rd174, %rd173, %rd179;
	st.f32 	[%rd174+12], %f120;
	ld.shared.u64 	%rd175, [_ZZ12schroedingerPfS_S_S_iiiffE1H_$_0];
	add.s64 	%rd176, %rd175, %rd8;
	add.s64 	%rd177, %rd176, %rd179;
	ld.f32 	%f121, [%rd177+12];
	add.s64 	%rd178, %rd9, %rd179;
	st.global.f32 	[%rd178+12], %f121;
$L__BB0_39:
	add.s32 	%r92, %r92, 4;
	add.s32 	%r91, %r91, 4;
	add.s32 	%r90, %r90, 4;
	add.s32 	%r89, %r89, 4;
	add.s64 	%rd179, %rd179, 16;
	add.s32 	%r88, %r88, 4;
	add.s32 	%r87, %r87, 4;
	add.s32 	%r86, %r86, 4;
	add.s32 	%r85, %r39, 1;
	setp.lt.u32 	%p57, %r85, %r7;
	@%p57 bra 	$L__BB0_31;
$L__BB0_40:
	setp.lt.u32 	%p58, %r15, %r4;
	mov.u32 	%r84, %r15;
	@%p58 bra 	$L__BB0_20;
$L__BB0_41:
	bar.sync 	0;
	ret;

}


// ===== COMPILED SASS (sm_100) =====

	.target	sm_100

	.elftype	@"ET_EXEC"


//--------------------- .note.nv.tkinfo           --------------------------
	.section	.note.nv.tkinfo,"",@"SHT_NOTE"
	.sectionflags	@"SHF_NOTE_NV_TKINFO"
	.tkinfo
        /*0018*/ 	.word	0x00000002
        /*0030*/ 	.string	""
        /*0030*/ 	.string	"ptxas"
        /*0030*/ 	.string	"Cuda compilation tools, release 13.0, V13.0.88"
        /*0030*/ 	.string	"Build cuda_13.0.r13.0/compiler.36424714_0"
        /*0030*/ 	.string	"-arch sm_100 -m 64 "



//--------------------- .note.nv.cuinfo           --------------------------
	.section	.note.nv.cuinfo,"",@"SHT_NOTE"
	.sectionflags	@"SHF_NOTE_NV_CUINFO"
        /*0018*/ 	.short	0x0002
        /*001a*/ 	.short	0x0064
        /*001c*/ 	.short	0x0082
	.zero		2


//--------------------- .nv.info                  --------------------------
	.section	.nv.info,"",@"SHT_CUDA_INFO"
	.align	4


	//----- nvinfo : EIATTR_REGCOUNT
	.align		4
        /*0000*/ 	.byte	0x04, 0x2f
        /*0002*/ 	.short	(.L_1 - .L_0)
	.align		4
.L_0:
        /*0004*/ 	.word	index@(_Z12schroedingerPfS_S_S_iiiff)
        /*0008*/ 	.word	0x00000020


	//----- nvinfo : EIATTR_FRAME_SIZE
	.align		4
.L_1:
        /*000c*/ 	.byte	0x04, 0x11
        /*000e*/ 	.short	(.L_3 - .L_2)
	.align		4
.L_2:
        /*0010*/ 	.word	index@(_Z12schroedingerPfS_S_S_iiiff)
        /*0014*/ 	.word	0x00000000


	//----- nvinfo : EIATTR_MIN_STACK_SIZE
	.align		4
.L_3:
        /*0018*/ 	.byte	0x04, 0x12
        /*001a*/ 	.short	(.L_5 - .L_4)
	.align		4
.L_4:
        /*001c*/ 	.word	index@(_Z12schroedingerPfS_S_S_iiiff)
        /*0020*/ 	.word	0x00000000
.L_5:


//--------------------- .nv.compat                --------------------------
	.section	.nv.compat,"",@"SHT_CUDA_COMPAT_INFO"
	.align	4
        /*0000*/ 	.byte	0x02, 0x09, 0x00, 0x00, 0x02, 0x02, 0x01, 0x00, 0x02, 0x05, 0x05, 0x00, 0x03, 0x07, 0x01, 0x01
        /*0010*/ 	.byte	0x02, 0x03, 0x00, 0x00, 0x02, 0x06, 0x01, 0x00, 0x04, 0x0b, 0x08, 0x00, 0x09, 0x00, 0x00, 0x00
        /*0020*/ 	.byte	0x00, 0x00, 0x00, 0x00


//--------------------- .nv.info._Z12schroedingerPfS_S_S_iiiff --------------------------
	.section	.nv.info._Z12schroedingerPfS_S_S_iiiff,"",@"SHT_CUDA_INFO"
	.sectionflags	@""
	.align	4


	//----- nvinfo : EIATTR_CUDA_API_VERSION
	.align		4
        /*0000*/ 	.byte	0x04, 0x37
        /*0002*/ 	.short	(.L_7 - .L_6)
.L_6:
        /*0004*/ 	.word	0x00000082


	//----- nvinfo : EIATTR_KPARAM_INFO
	.align		4
.L_7:
        /*0008*/ 	.byte	0x04, 0x17
        /*000a*/ 	.short	(.L_9 - .L_8)
.L_8:
        /*000c*/ 	.word	0x00000000
        /*0010*/ 	.short	0x0008
        /*0012*/ 	.short	0x0030
        /*0014*/ 	.byte	0x00, 0xf0, 0x11, 0x00


	//----- nvinfo : EIATTR_KPARAM_INFO
	.align		4
.L_9:
        /*0018*/ 	.byte	0x04, 0x17
        /*001a*/ 	.short	(.L_11 - .L_10)
.L_10:
        /*001c*/ 	.word	0x00000000
        /*0020*/ 	.short	0x0007
        /*0022*/ 	.short	0x002c
        /*0024*/ 	.byte	0x00, 0xf0, 0x11, 0x00


	//----- nvinfo : EIATTR_KPARAM_INFO
	.align		4
.L_11:
        /*0028*/ 	.byte	0x04, 0x17
        /*002a*/ 	.short	(.L_13 - .L_12)
.L_12:
        /*002c*/ 	.word	0x00000000
        /*0030*/ 	.short	0x0006
        /*0032*/ 	.short	0x0028
        /*0034*/ 	.byte	0x00, 0xf0, 0x11, 0x00


	//----- nvinfo : EIATTR_KPARAM_INFO
	.align		4
.L_13:
        /*0038*/ 	.byte	0x04, 0x17
        /*003a*/ 	.short	(.L_15 - .L_14)
.L_14:
        /*003c*/ 	.word	0x00000000
        /*0040*/ 	.short	0x0005
        /*0042*/ 	.short	0x0024
        /*0044*/ 	.byte	0x00, 0xf0, 0x11, 0x00


	//----- nvinfo : EIATTR_KPARAM_INFO
	.align		4
.L_15:
        /*0048*/ 	.byte	0x04, 0x17
        /*004a*/ 	.short	(.L_17 - .L_16)
.L_16:
        /*004c*/ 	.word	0x00000000
        /*0050*/ 	.short	0x0004
        /*0052*/ 	.short	0x0020
        /*0054*/ 	.byte	0x00, 0xf0, 0x11, 0x00


	//----- nvinfo : EIATTR_KPARAM_INFO
	.align		4
.L_17:
        /*0058*/ 	.byte	0x04, 0x17
        /*005a*/ 	.short	(.L_19 - .L_18)
.L_18:
        /*005c*/ 	.word	0x00000000
        /*0060*/ 	.short	0x0003
        /*0062*/ 	.short	0x0018
        /*0064*/ 	.byte	0x00, 0xf5, 0x21, 0x00


	//----- nvinfo : EIATTR_KPARAM_INFO
	.align		4
.L_19:
        /*0068*/ 	.byte	0x04, 0x17
        /*006a*/ 	.short	(.L_21 - .L_20)
.L_20:
        /*006c*/ 	.word	0x00000000
        /*0070*/ 	.short	0x0002
        /*0072*/ 	.short	0x0010
        /*0074*/ 	.byte	0x00, 0xf5, 0x21, 0x00


	//----- nvinfo : EIATTR_KPARAM_INFO
	.align		4
.L_21:
        /*0078*/ 	.byte	0x04, 0x17
        /*007a*/ 	.short	(.L_23 - .L_22)
.L_22:
        /*007c*/ 	.word	0x00000000
        /*0080*/ 	.short	0x0001
        /*0082*/ 	.short	0x0008
        /*0084*/ 	.byte	0x00, 0xf5, 0x21, 0x00


	//----- nvinfo : EIATTR_KPARAM_INFO
	.align		4
.L_23:
        /*0088*/ 	.byte	0x04, 0x17
        /*008a*/ 	.short	(.L_25 - .L_24)
.L_24:
        /*008c*/ 	.word	0x00000000
        /*0090*/ 	.short	0x0000
        /*0092*/ 	.short	0x0000
        /*0094*/ 	.byte	0x00, 0xf5, 0x21, 0x00


	//----- nvinfo : EIATTR_SPARSE_MMA_MASK
	.align		4
.L_25:
        /*0098*/ 	.byte	0x03, 0x50
        /*009a*/ 	.short	0x0000


	//----- nvinfo : EIATTR_MAXREG_COUNT
	.align		4
        /*009c*/ 	.byte	0x03, 0x1b
        /*009e*/ 	.short	0x00ff


	//----- nvinfo : EIATTR_NUM_BARRIERS
	.align		4
        /*00a0*/ 	.byte	0x02, 0x4c
        /*00a2*/ 	.byte	0x01
	.zero		1


	//----- nvinfo : EIATTR_MERCURY_ISA_VERSION
	.align		4
        /*00a4*/ 	.byte	0x03, 0x5f
        /*00a6*/ 	.short	0x0101


	//----- nvinfo : EIATTR_VRC_CTA_INIT_COUNT
	.align		4
        /*00a8*/ 	.byte	0x02, 0x4a
	.zero		1
	.zero		1


	//----- nvinfo : EIATTR_EXIT_INSTR_OFFSETS
	.align		4
        /*00ac*/ 	.byte	0x04, 0x1c
        /*00ae*/ 	.short	(.L_27 - .L_26)


	//   ....[0]....
.L_26:
        /*00b0*/ 	.word	0x00002260


	//----- nvinfo : EIATTR_CRS_STACK_SIZE
	.align		4
.L_27:
        /*00b4*/ 	.byte	0x04, 0x1e
        /*00b6*/ 	.short	(.L_29 - .L_28)
.L_28:
        /*00b8*/ 	.word	0x00000000


	//----- nvinfo : EIATTR_CBANK_PARAM_SIZE
	.align		4
.L_29:
        /*00bc*/ 	.byte	0x03, 0x19
        /*00be*/ 	.short	0x0034


	//----- nvinfo : EIATTR_PARAM_CBANK
	.align		4
        /*00c0*/ 	.byte	0x04, 0x0a
        /*00c2*/ 	.short	(.L_31 - .L_30)
	.align		4
.L_30:
        /*00c4*/ 	.word	index@(.nv.constant0._Z12schroedingerPfS_S_S_iiiff)
        /*00c8*/ 	.short	0x0380
        /*00ca*/ 	.short	0x0034


	//----- nvinfo : EIATTR_SW_WAR
	.align		4
.L_31:
        /*00cc*/ 	.byte	0x04, 0x36
        /*00ce*/ 	.short	(.L_33 - .L_32)
.L_32:
        /*00d0*/ 	.word	0x00000008
.L_33:


//--------------------- .nv.callgraph             --------------------------
	.section	.nv.callgraph,"",@"SHT_CUDA_CALLGRAPH"
	.align	4
	.sectionentsize	8
	.align		4
        /*0000*/ 	.word	0x00000000
	.align		4
        /*0004*/ 	.word	0xffffffff
	.align		4
        /*0008*/ 	.word	0x00000000
	.align		4
        /*000c*/ 	.word	0xfffffffe
	.align		4
        /*0010*/ 	.word	0x00000000
	.align		4
        /*0014*/ 	.word	0xfffffffd
	.align		4
        /*0018*/ 	.word	0x00000000
	.align		4
        /*001c*/ 	.word	0xfffffffc


//--------------------- .text._Z12schroedingerPfS_S_S_iiiff --------------------------
	.section	.text._Z12schroedingerPfS_S_S_iiiff,"ax",@progbits
	.align	128
        .global         _Z12schroedingerPfS_S_S_iiiff
        .type           _Z12schroedingerPfS_S_S_iiiff,@function
        .size           _Z12schroedingerPfS_S_S_iiiff,(.L_x_34 - _Z12schroedingerPfS_S_S_iiiff)
        .other          _Z12schroedingerPfS_S_S_iiiff,@"STO_CUDA_ENTRY STV_DEFAULT"
_Z12schroedingerPfS_S_S_iiiff:
.text._Z12schroedingerPfS_S_S_iiiff:
[----:B------:R-:W-:Y:S01]  /*0000*/  LDC R1, c[0x0][0x37c] ;  /* 0x0000df00ff017b82 */ /* 0x000fe20000000800 */
[----:B------:R-:W0:Y:S01]  /*0010*/  S2R R2, SR_TID.X ;  /* 0x0000000000027919 */ /* 0x000e220000002100 */
[----:B------:R-:W-:Y:S01]  /*0020*/  BSSY.RECONVERGENT B0, `(.L_x_0) ;  /* 0x0000026000007945 */ /* 0x000fe20003800200 */
[----:B------:R-:W0:Y:S02]  /*0030*/  S2R R15, SR_TID.Y ;  /* 0x00000000000f7919 */ /* 0x000e240000002200 */
[----:B0-----:R-:W-:-:S13]  /*0040*/  LOP3.LUT P0, RZ, R2, R15, RZ, 0xfc, !PT ;  /* 0x0000000f02ff7212 */ /* 0x001fda000780fcff */
[----:B------:R-:W-:Y:S05]  /*0050*/  @P0 BRA `(.L_x_1) ;  /* 0x0000000000880947 */ /* 0x000fea0003800000 */
[----:B------:R-:W0:Y:S02]  /*0060*/  LDCU UR6, c[0x0][0x3a8] ;  /* 0x00007500ff0677ac */ /* 0x000e240008000800 */
[----:B0-----:R-:W-:-:S04]  /*0070*/  UIMAD.WIDE UR4, UR6, 0x55555556, URZ ;  /* 0x55555556060478a5 */ /* 0x001fc8000f8e02ff */
[----:B------:R-:W-:-:S04]  /*0080*/  ULEA.HI UR5, UR5, UR5, URZ, 0x1 ;  /* 0x0000000505057291 */ /* 0x000fc8000f8f08ff */
[----:B------:R-:W-:-:S04]  /*0090*/  UIMAD UR5, UR5, -0x3, UR6 ;  /* 0xfffffffd050578a4 */ /* 0x000fc8000f8e0206 */
[----:B------:R-:W-:-:S09]  /*00a0*/  UISETP.NE.AND UP0, UPT, UR5, 0x1, UPT ;  /* 0x000000010500788c */ /* 0x000fd2000bf05270 */
[----:B------:R-:W-:Y:S05]  /*00b0*/  BRA.U !UP0, `(.L_x_2) ;  /* 0x0000000108507547 */ /* 0x000fea000b800000 */
[----:B------:R-:W-:-:S09]  /*00c0*/  UISETP.NE.AND UP0, UPT, UR5, URZ, UPT ;  /* 0x000000ff0500728c */ /* 0x000fd2000bf05270 */
[----:B------:R-:W-:Y:S05]  /*00d0*/  BRA.U UP0, `(.L_x_3) ;  /* 0x0000000100247547 */ /* 0x000fea000b800000 */
[----:B------:R-:W0:Y:S01]  /*00e0*/  S2UR UR5, SR_CgaCtaId ;  /* 0x00000000000579c3 */ /* 0x000e220000008800 */
[----:B------:R-:W-:-:S07]  /*00f0*/  UMOV UR4, 0x400 ;  /* 0x0000040000047882 */ /* 0x000fce0000000000 */
[----:B------:R-:W1:Y:S08]  /*0100*/  LDC.64 R4, c[0x0][0x380] ;  /* 0x0000e000ff047b82 */ /* 0x000e700000000a00 */
[----:B------:R-:W1:Y:S08]  /*0110*/  LDC.64 R6, c[0x0][0x388] ;  /* 0x0000e200ff067b82 */ /* 0x000e700000000a00 */
[----:B------:R-:W2:Y:S01]  /*0120*/  LDC.64 R8, c[0x0][0x390] ;  /* 0x0000e400ff087b82 */ /* 0x000ea20000000a00 */
[----:B0-----:R-:W-:-:S09]  /*0130*/  ULEA UR4, UR5, UR4, 0x18 ;  /* 0x0000000405047291 */ /* 0x001fd2000f8ec0ff */
[----:B-1----:R0:W-:Y:S04]  /*0140*/  STS.128 [UR4], R4 ;  /* 0x00000004ff007988 */ /* 0x0021e80008000c04 */
[----:B--2---:R0:W-:Y:S01]  /*0150*/  STS.64 [UR4+0x10], R8 ;  /* 0x00001008ff007988 */ /* 0x0041e20008000a04 */
[----:B------:R-:W-:Y:S05]  /*0160*/  BRA `(.L_x_1) ;  /* 0x0000000000447947 */ /* 0x000fea0003800000 */
.L_x_3:
        /* <DEDUP_REMOVED lines=9> */
.L_x_2:
[----:B------:R-:W0:Y:S01]  /*0200*/  S2UR UR5, SR_CgaCtaId ;  /* 0x00000000000579c3 */ /* 0x000e220000008800 */
[----:B------:R-:W-:-:S07]  /*0210*/  UMOV UR4, 0x400 ;  /* 0x0000040000047882 */ /* 0x000fce0000000000 */
[----:B------:R-:W1:Y:S08]  /*0220*/  LDC.64 R4, c[0x0][0x390] ;  /* 0x0000e400ff047b82 */ /* 0x000e700000000a00 */
[----:B------:R-:W1:Y:S08]  /*0230*/  LDC.64 R6, c[0x0][0x380] ;  /* 0x0000e000ff067b82 */ /* 0x000e700000000a00 */
[----:B------:R-:W2:Y:S01]  /*0240*/  LDC.64 R8, c[0x0][0x388] ;  /* 0x0000e200ff087b82 */ /* 0x000ea20000000a00 */
[----:B0-----:R-:W-:-:S09]  /*0250*/  ULEA UR4, UR5, UR4, 0x18 ;  /* 0x0000000405047291 */ /* 0x001fd2000f8ec0ff */
[----:B-1----:R3:W-:Y:S04]  /*0260*/  STS.128 [UR4], R4 ;  /* 0x00000004ff007988 */ /* 0x0027e80008000c04 */
[----:B--2---:R3:W-:Y:S02]  /*0270*/  STS.64 [UR4+0x10], R8 ;  /* 0x00001008ff007988 */ /* 0x0047e40008000a04 */
.L_x_1:
[----:B------:R-:W-:Y:S05]  /*0280*/  BSYNC.RECONVERGENT B0 ;  /* 0x0000000000007941 */ /* 0x000fea0003800200 */
.L_x_0:
[----:B------:R-:W2:Y:S01]  /*0290*/  LDCU UR5, c[0x0][0x360] ;  /* 0x00006c00ff0577ac */ /* 0x000ea20008000800 */
[----:B------:R-:W4:Y:S08]  /*02a0*/  LDC R0, c[0x0][0x364] ;  /* 0x0000d900ff007b82 */ /* 0x000f300000000800 */
[----:B------:R-:W-:Y:S06]  /*02b0*/  BAR.SYNC.DEFER_BLOCKING 0x0 ;  /* 0x0000000000007b1d */ /* 0x000fec0000010000 */
[----:B------:R-:W5:Y:S01]  /*02c0*/  LDCU UR6, c[0x0][0x3a8] ;  /* 0x00007500ff0677ac */ /* 0x000f620008000800 */
[----:B------:R-:W5:Y:S01]  /*02d0*/  LDCU UR4, c[0x0][0x3a0] ;  /* 0x00007400ff0477ac */ /* 0x000f620008000800 */
[----:B------:R-:W4:Y:S01]  /*02e0*/  LDCU.64 UR8, c[0x0][0x358] ;  /* 0x00006b00ff0877ac */ /* 0x000f220008000a00 */
[----:B--2---:R-:W-:Y:S01]  /*02f0*/  IMAD R2, R2, UR5, RZ ;  /* 0x0000000502027c24 */ /* 0x004fe2000f8e02ff */
[----:B------:R-:W2:Y:S04]  /*0300*/  LDCU UR12, c[0x0][0x3ac] ;  /* 0x00007580ff0c77ac */ /* 0x000ea80008000800 */
[----:B01-3--:R-:W-:Y:S01]  /*0310*/  IADD3 R6, PT, PT, R2, UR5, RZ ;  /* 0x0000000502067c10 */ /* 0x00bfe2000fffe0ff */
[----:B----4-:R-:W-:Y:S01]  /*0320*/  IMAD R14, R15, R0, RZ ;  /* 0x000000000f0e7224 */ /* 0x010fe200078e02ff */
[----:B-----5:R-:W-:-:S03]  /*0330*/  UISETP.NE.AND UP0, UPT, UR6, 0x1, UPT ;  /* 0x000000010600788c */ /* 0x020fc6000bf05270 */
[----:B------:R-:W-:Y:S01]  /*0340*/  IMAD.IADD R13, R14, 0x1, R0 ;  /* 0x000000010e0d7824 */ /* 0x000fe200078e0200 */
[----:B------:R-:W-:-:S05]  /*0350*/  UIADD3 UR4, UPT, UPT, UR4, -0x1, URZ ;  /* 0xffffffff04047890 */ /* 0x000fca000fffe0ff */
[----:B--2---:R-:W-:Y:S07]  /*0360*/  BRA.U !UP0, `(.L_x_4) ;  /* 0x00000009088c7547 */ /* 0x004fee000b800000 */
[----:B------:R-:W-:Y:S01]  /*0370*/  BSSY.RECONVERGENT B0, `(.L_x_5) ;  /* 0x00000a1000007945 */ /* 0x000fe20003800200 */
[----:B------:R-:W-:Y:S01]  /*0380*/  IADD3 R12, PT, PT, R14, 0x1, RZ ;  /* 0x000000010e0c7810 */ /* 0x000fe20007ffe0ff */
[----:B------:R-:W0:Y:S01]  /*0390*/  LDCU UR7, c[0x0][0x3b0] ;  /* 0x00007600ff0777ac */ /* 0x000e220008000800 */
[----:B------:R-:W1:Y:S05]  /*03a0*/  LDCU.64 UR10, c[0x0][0x398] ;  /* 0x00007300ff0a77ac */ /* 0x000e6a0008000a00 */
.L_x_14:
[----:B--2---:R-:W2:Y:S01]  /*03b0*/  LDCU UR5, c[0x0][0x3a0] ;  /* 0x00007400ff0577ac */ /* 0x004ea20008000800 */
[----:B------:R-:W-:Y:S01]  /*03c0*/  LOP3.LUT P1, RZ, R0, 0x1, RZ, 0xc0, !PT ;  /* 0x0000000100ff7812 */ /* 0x000fe2000782c0ff */
[C---:B0-----:R-:W-:Y:S01]  /*03d0*/  VIADD R23, R2.reuse, 0x1 ;  /* 0x0000000102177836 */ /* 0x041fe20000000000 */
[C---:B------:R-:W-:Y:S01]  /*03e0*/  IADD3 R4, PT, PT, R2.reuse, -0x1, RZ ;  /* 0xffffffff02047810 */ /* 0x040fe20007ffe0ff */
[----:B------:R-:W-:Y:S01]  /*03f0*/  IMAD.MOV.U32 R5, RZ, RZ, R14 ;  /* 0x000000ffff057224 */ /* 0x000fe200078e000e */
[----:B------:R-:W-:Y:S02]  /*0400*/  ISETP.GE.AND P0, PT, R2, UR4, PT ;  /* 0x0000000402007c0c */ /* 0x000fe4000bf06270 */
[----:B------:R-:W-:Y:S02]  /*0410*/  ISETP.NE.AND P3, PT, R0, 0x1, PT ;  /* 0x000000010000780c */ /* 0x000fe40003f65270 */
[----:B------:R-:W-:Y:S02]  /*0420*/  ISETP.GE.U32.AND P2, PT, R23, R6, PT ;  /* 0x000000061700720c */ /* 0x000fe40003f46070 */
[C---:B------:R-:W-:Y:S01]  /*0430*/  ISETP.NE.AND P0, PT, R2.reuse, RZ, !P0 ;  /* 0x000000ff0200720c */ /* 0x040fe20004705270 */
[----:B--2---:R-:W-:-:S02]  /*0440*/  IMAD R7, R2, UR5, RZ ;  /* 0x0000000502077c24 */ /* 0x004fc4000f8e02ff */
[----:B------:R-:W-:-:S03]  /*0450*/  IMAD R4, R4, UR5, RZ ;  /* 0x0000000504047c24 */ /* 0x000fc6000f8e02ff */
[----:B------:R-:W-:Y:S01]  /*0460*/  IADD3 R3, PT, PT, R7, UR5, RZ ;  /* 0x0000000507037c10 */ /* 0x000fe2000fffe0ff */
[----:B---3--:R-:W-:Y:S06]  /*0470*/  @!P1 BRA `(.L_x_6) ;  /* 0x0000000000a49947 */ /* 0x008fec0003800000 */
[----:B------:R-:W-:Y:S01]  /*0480*/  ISETP.EQ.OR P1, PT, R15, RZ, !P0 ;  /* 0x000000ff0f00720c */ /* 0x000fe20004722670 */
[----:B------:R-:W-:Y:S01]  /*0490*/  BSSY.RECONVERGENT B1, `(.L_x_6) ;  /* 0x0000027000017945 */ /* 0x000fe20003800200 */
[----:B------:R-:W-:Y:S02]  /*04a0*/  IMAD.MOV.U32 R5, RZ, RZ, R12 ;  /* 0x000000ffff057224 */ /* 0x000fe400078e000c */
[----:B------:R-:W-:-:S13]  /*04b0*/  ISETP.GE.OR P1, PT, R14, UR4, P1 ;  /* 0x000000040e007c0c */ /* 0x000fda0008f26670 */
[----:B------:R-:W-:Y:S05]  /*04c0*/  @P1 BRA `(.L_x_7) ;  /* 0x00000000008c1947 */ /* 0x000fea0003800000 */
[----:B------:R-:W2:Y:S01]  /*04d0*/  S2UR UR6, SR_CgaCtaId ;  /* 0x00000000000679c3 */ /* 0x000ea20000008800 */
[----:B------:R-:W-:Y:S01]  /*04e0*/  UMOV UR5, 0x400 ;  /* 0x0000040000057882 */ /* 0x000fe20000000000 */
[C---:B------:R-:W-:Y:S01]  /*04f0*/  IADD3 R21, PT, PT, R14.reuse, R3, RZ ;  /* 0x000000030e157210 */ /* 0x040fe20007ffe0ff */
[----:B------:R-:W-:Y:S01]  /*0500*/  IMAD.IADD R19, R14, 0x1, R4 ;  /* 0x000000010e137824 */ /* 0x000fe200078e0204 */
[----:B------:R-:W-:Y:S01]  /*0510*/  IADD3 R25, PT, PT, R12, R7, RZ ;  /* 0x000000070c197210 */ /* 0x000fe20007ffe0ff */
[----:B--2---:R-:W-:Y:S01]  /*0520*/  ULEA UR5, UR6, UR5, 0x18 ;  /* 0x0000000506057291 */ /* 0x004fe2000f8ec0ff */
[----:B------:R-:W2:Y:S08]  /*0530*/  LDCU UR6, c[0x0][0x3b0] ;  /* 0x00007600ff0677ac */ /* 0x000eb00008000800 */
[----:B------:R-:W3:Y:S04]  /*0540*/  LDS.128 R8, [UR5] ;  /* 0x00000005ff087984 */ /* 0x000ee80008000c00 */
[----:B------:R-:W4:Y:S01]  /*0550*/  LDS.64 R16, [UR5+0x10] ;  /* 0x00001005ff107984 */ /* 0x000f220008000a00 */
[----:B---3--:R-:W-:-:S04]  /*0560*/  IMAD.WIDE R20, R21, 0x4, R10 ;  /* 0x0000000415147825 */ /* 0x008fc800078e020a */
[--C-:B------:R-:W-:Y:S02]  /*0570*/  IMAD.WIDE R18, R19, 0x4, R10.reuse ;  /* 0x0000000413127825 */ /* 0x100fe400078e020a */
[----:B------:R-:W3:Y:S02]  /*0580*/  LD.E R20, desc[UR8][R20.64] ;  /* 0x0000000814147980 */ /* 0x000ee4000c101900 */
[----:B------:R-:W-:Y:S02]  /*0590*/  IMAD.WIDE R10, R25, 0x4, R10 ;  /* 0x00000004190a7825 */ /* 0x000fe400078e020a */
[----:B------:R-:W3:Y:S02]  /*05a0*/  LD.E R19, desc[UR8][R18.64] ;  /* 0x0000000812137980 */ /* 0x000ee4000c101900 */
[----:B------:R-:W-:Y:S02]  /*05b0*/  IMAD.IADD R25, R14, 0x1, R7 ;  /* 0x000000010e197824 */ /* 0x000fe400078e0207 */
[----:B------:R-:W5:Y:S02]  /*05c0*/  LD.E R27, desc[UR8][R10.64] ;  /* 0x000000080a1b7980 */ /* 0x000f64000c101900 */
[----:B----4-:R-:W-:-:S02]  /*05d0*/  IMAD.WIDE R16, R25, 0x4, R16 ;  /* 0x0000000419107825 */ /* 0x010fc400078e0210 */
[----:B------:R-:W4:Y:S04]  /*05e0*/  LD.E R22, desc[UR8][R10.64+-0x4] ;  /* 0xfffffc080a167980 */ /* 0x000f28000c101900 */
[----:B------:R-:W2:Y:S04]  /*05f0*/  LD.E R29, desc[UR8][R10.64+-0x8] ;  /* 0xfffff8080a1d7980 */ /* 0x000ea8000c101900 */
[----:B------:R-:W2:Y:S01]  /*0600*/  LD.E R17, desc[UR8][R16.64] ;  /* 0x0000000810117980 */ /* 0x000ea2000c101900 */
[----:B------:R-:W-:-:S04]  /*0610*/  IMAD.WIDE R8, R25, 0x4, R8 ;  /* 0x0000000419087825 */ /* 0x000fc800078e0208 */
[----:B---3--:R-:W-:-:S04]  /*0620*/  FADD R2, R20, R19 ;  /* 0x0000001314027221 */ /* 0x008fc80000000000 */
[----:B-----5:R-:W-:Y:S01]  /*0630*/  FADD R2, R2, R27 ;  /* 0x0000001b02027221 */ /* 0x020fe20000000000 */
[----:B----4-:R-:W-:-:S03]  /*0640*/  FADD R20, R22, R22 ;  /* 0x0000001616147221 */ /* 0x010fc60000000000 */
[----:B--2---:R-:W-:Y:S01]  /*0650*/  FADD R2, R2, R29 ;  /* 0x0000001d02027221 */ /* 0x004fe20000000000 */
[----:B------:R-:W-:-:S03]  /*0660*/  FADD R19, R20, -R17 ;  /* 0x8000001114137221 */ /* 0x000fc60000000000 */
[----:B------:R-:W-:Y:S01]  /*0670*/  FFMA R2, R22, -4, R2 ;  /* 0xc080000016027823 */ /* 0x000fe20000000002 */
[----:B------:R-:W2:Y:S03]  /*0680*/  LDC.64 R16, c[0x0][0x398] ;  /* 0x0000e600ff107b82 */ /* 0x000ea60000000a00 */
[----:B------:R-:W-:-:S05]  /*0690*/  FFMA R19, R2, UR6, R19 ;  /* 0x0000000602137c23 */ /* 0x000fca0008000013 */
[----:B------:R-:W-:Y:S04]  /*06a0*/  ST.E desc[UR8][R8.64], R19 ;  /* 0x0000001308007985 */ /* 0x000fe8000c101908 */
[----:B------:R-:W3:Y:S02]  /*06b0*/  LDS.64 R10, [UR5] ;  /* 0x00000005ff0a7984 */ /* 0x000ee40008000a00 */
[----:B---3--:R-:W-:-:S06]  /*06c0*/  IMAD.WIDE R10, R25, 0x4, R10 ;  /* 0x00000004190a7825 */ /* 0x008fcc00078e020a */
[----:B------:R-:W3:Y:S01]  /*06d0*/  LD.E R11, desc[UR8][R10.64] ;  /* 0x000000080a0b7980 */ /* 0x000ee2000c101900 */
[----:B--2---:R-:W-:-:S05]  /*06e0*/  IMAD.WIDE R16, R25, 0x4, R16 ;  /* 0x0000000419107825 */ /* 0x004fca00078e0210 */
[----:B---3--:R2:W-:Y:S02]  /*06f0*/  STG.E desc[UR8][R16.64], R11 ;  /* 0x0000000b10007986 */ /* 0x0085e4000c101908 */
.L_x_7:
[----:B01----:R-:W-:Y:S05]  /*0700*/  BSYNC.RECONVERGENT B1 ;  /* 0x0000000000017941 */ /* 0x003fea0003800200 */
.L_x_6:
[----:B------:R-:W-:Y:S01]  /*0710*/  MOV R2, R23 ;  /* 0x0000001700027202 */ /* 0x000fe20000000f00 */
[----:B------:R-:W-:Y:S01]  /*0720*/  VIADD R18, R7, 0x1 ;  /* 0x0000000107127836 */ /* 0x000fe20000000000 */
[----:B------:R-:W-:Y:S06]  /*0730*/  @!P3 BRA `(.L_x_8) ;  /* 0x00000004008cb947 */ /* 0x000fec0003800000 */
[----:B------:R-:W-:Y:S01]  /*0740*/  BSSY.RECONVERGENT B1, `(.L_x_8) ;  /* 0x0000062000017945 */ /* 0x000fe20003800200 */
[----:B------:R-:W-:Y:S02]  /*0750*/  SHF.R.S32.HI R19, RZ, 0x1f, R3 ;  /* 0x0000001fff137819 */ /* 0x000fe40000011403 */
[----:B------:R-:W-:Y:S02]  /*0760*/  SHF.R.S32.HI R20, RZ, 0x1f, R4 ;  /* 0x0000001fff147819 */ /* 0x000fe40000011404 */
[----:B------:R-:W-:-:S07]  /*0770*/  SHF.R.S32.HI R21, RZ, 0x1f, R7 ;  /* 0x0000001fff157819 */ /* 0x000fce0000011407 */
.L_x_13:
[C---:B------:R-:W-:Y:S01]  /*0780*/  ISETP.EQ.OR P1, PT, R5.reuse, RZ, !P0 ;  /* 0x000000ff0500720c */ /* 0x040fe20004722670 */
[----:B------:R-:W-:Y:S03]  /*0790*/  BSSY.RECONVERGENT B2, `(.L_x_9) ;  /* 0x0000025000027945 */ /* 0x000fe60003800200 */
[----:B------:R-:W-:-:S13]  /*07a0*/  ISETP.GE.OR P1, PT, R5, UR4, P1 ;  /* 0x0000000405007c0c */ /* 0x000fda0008f26670 */
[----:B0--3--:R-:W-:Y:S05]  /*07b0*/  @P1 BRA `(.L_x_10) ;  /* 0x0000000000881947 */ /* 0x009fea0003800000 */
[----:B------:R-:W3:Y:S01]  /*07c0*/  S2UR UR6, SR_CgaCtaId ;  /* 0x00000000000679c3 */ /* 0x000ee20000008800 */
[----:B------:R-:W-:Y:S01]  /*07d0*/  UMOV UR5, 0x400 ;  /* 0x0000040000057882 */ /* 0x000fe20000000000 */
[-C--:B------:R-:W-:Y:S01]  /*07e0*/  IADD3 R25, PT, PT, R3, R5.reuse, RZ ;  /* 0x0000000503197210 */ /* 0x080fe20007ffe0ff */
[----:B------:R-:W-:Y:S01]  /*07f0*/  IMAD.IADD R23, R4, 0x1, R5 ;  /* 0x0000000104177824 */ /* 0x000fe200078e0205 */
[----:B------:R-:W-:Y:S01]  /*0800*/  IADD3 R27, PT, PT, R18, R5, RZ ;  /* 0x00000005121b7210 */ /* 0x000fe20007ffe0ff */
[----:B---3--:R-:W-:-:S09]  /*0810*/  ULEA UR5, UR6, UR5, 0x18 ;  /* 0x0000000506057291 */ /* 0x008fd2000f8ec0ff */
[----:B--2---:R-:W2:Y:S04]  /*0820*/  LDS.128 R8, [UR5] ;  /* 0x00000005ff087984 */ /* 0x004ea80008000c00 */
[----:B------:R-:W3:Y:S01]  /*0830*/  LDS.64 R16, [UR5+0x10] ;  /* 0x00001005ff107984 */ /* 0x000ee20008000a00 */
[----:B--2---:R-:W-:-:S04]  /*0840*/  IMAD.WIDE R24, R25, 0x4, R10 ;  /* 0x0000000419187825 */ /* 0x004fc800078e020a */
[--C-:B------:R-:W-:Y:S02]  /*0850*/  IMAD.WIDE R22, R23, 0x4, R10.reuse ;  /* 0x0000000417167825 */ /* 0x100fe400078e020a */
[----:B------:R-:W2:Y:S02]  /*0860*/  LD.E R24, desc[UR8][R24.64] ;  /* 0x0000000818187980 */ /* 0x000ea4000c101900 */
[----:B------:R-:W-:Y:S02]  /*0870*/  IMAD.WIDE R10, R27, 0x4, R10 ;  /* 0x000000041b0a7825 */ /* 0x000fe400078e020a */
[----:B------:R4:W2:Y:S04]  /*0880*/  LD.E R23, desc[UR8][R22.64] ;  /* 0x0000000816177980 */ /* 0x0008a8000c101900 */
[----:B------:R-:W5:Y:S04]  /*0890*/  LD.E R27, desc[UR8][R10.64] ;  /* 0x000000080a1b7980 */ /* 0x000f68000c101900 */
[----:B------:R-:W5:Y:S01]  /*08a0*/  LD.E R26, desc[UR8][R10.64+-0x8] ;  /* 0xfffff8080a1a7980 */ /* 0x000f62000c101900 */
[----:B----4-:R-:W-:-:S03]  /*08b0*/  IMAD.IADD R22, R7, 0x1, R5 ;  /* 0x0000000107167824 */ /* 0x010fc600078e0205 */
[----:B------:R-:W4:Y:S01]  /*08c0*/  LD.E R28, desc[UR8][R10.64+-0x4] ;  /* 0xfffffc080a1c7980 */ /* 0x000f22000c101900 */
[----:B---3--:R-:W-:-:S06]  /*08d0*/  IMAD.WIDE R16, R22, 0x4, R16 ;  /* 0x0000000416107825 */ /* 0x008fcc00078e0210 */
[----:B------:R-:W3:Y:S01]  /*08e0*/  LD.E R16, desc[UR8][R16.64] ;  /* 0x0000000810107980 */ /* 0x000ee2000c101900 */
[----:B------:R-:W-:-:S04]  /*08f0*/  IMAD.WIDE R8, R22, 0x4, R8 ;  /* 0x0000000416087825 */ /* 0x000fc800078e0208 */
[----:B--2---:R-:W-:-:S04]  /*0900*/  FADD R29, R24, R23 ;  /* 0x00000017181d7221 */ /* 0x004fc80000000000 */
[----:B-----5:R-:W-:-:S04]  /*0910*/  FADD R27, R29, R27 ;  /* 0x0000001b1d1b7221 */ /* 0x020fc80000000000 */
[----:B------:R-:W-:Y:S01]  /*0920*/  FADD R27, R27, R26 ;  /* 0x0000001a1b1b7221 */ /* 0x000fe20000000000 */
[----:B----4-:R-:W-:-:S03]  /*0930*/  FADD R29, R28, R28 ;  /* 0x0000001c1c1d7221 */ /* 0x010fc60000000000 */
[----:B------:R-:W-:Y:S01]  /*0940*/  FFMA R27, R28, -4, R27 ;  /* 0xc08000001c1b7823 */ /* 0x000fe2000000001b */
[----:B---3--:R-:W-:-:S04]  /*0950*/  FADD R24, R29, -R16 ;  /* 0x800000101d187221 */ /* 0x008fc80000000000 */
[----:B0-----:R-:W-:-:S05]  /*0960*/  FFMA R27, R27, UR7, R24 ;  /* 0x000000071b1b7c23 */ /* 0x001fca0008000018 */
[----:B------:R-:W-:Y:S04]  /*0970*/  ST.E desc[UR8][R8.64], R27 ;  /* 0x0000001b08007985 */ /* 0x000fe8000c101908 */
[----:B------:R-:W0:Y:S02]  /*0980*/  LDS.64 R8, [UR5] ;  /* 0x00000005ff087984 */ /* 0x000e240008000a00 */
[----:B0-----:R-:W-:-:S05]  /*0990*/  IMAD.WIDE R8, R22, 0x4, R8 ;  /* 0x0000000416087825 */ /* 0x001fca00078e0208 */
[----:B------:R0:W2:Y:S02]  /*09a0*/  LD.E R11, desc[UR8][R8.64] ;  /* 0x00000008080b7980 */ /* 0x0000a4000c101900 */
[----:B0-----:R-:W0:Y:S02]  /*09b0*/  LDC.64 R8, c[0x0][0x398] ;  /* 0x0000e600ff087b82 */ /* 0x001e240000000a00 */
[----:B0-----:R-:W-:-:S05]  /*09c0*/  IMAD.WIDE R8, R22, 0x4, R8 ;  /* 0x0000000416087825 */ /* 0x001fca00078e0208 */
[----:B--2---:R3:W-:Y:S02]  /*09d0*/  STG.E desc[UR8][R8.64], R11 ;  /* 0x0000000b08007986 */ /* 0x0047e4000c101908 */
.L_x_10:
[----:B01----:R-:W-:Y:S05]  /*09e0*/  BSYNC.RECONVERGENT B2 ;  /* 0x0000000000027941 */ /* 0x003fea0003800200 */
.L_x_9:
[----:B------:R-:W-:Y:S01]  /*09f0*/  IADD3 R23, PT, PT, R5, 0x1, RZ ;  /* 0x0000000105177810 */ /* 0x000fe20007ffe0ff */
[----:B------:R-:W-:Y:S03]  /*0a00*/  BSSY.RECONVERGENT B2, `(.L_x_11) ;  /* 0x0000032000027945 */ /* 0x000fe60003800200 */
[----:B------:R-:W-:-:S13]  /*0a10*/  ISETP.GE.OR P1, PT, R23, UR4, !P0 ;  /* 0x0000000417007c0c */ /* 0x000fda000c726670 */
[----:B------:R-:W-:Y:S05]  /*0a20*/  @P1 BRA `(.L_x_12) ;  /* 0x0000000000bc1947 */ /* 0x000fea0003800000 */
[----:B------:R-:W0:Y:S01]  /*0a30*/  S2UR UR6, SR_CgaCtaId ;  /* 0x00000000000679c3 */ /* 0x000e220000008800 */
[----:B------:R-:W-:Y:S01]  /*0a40*/  UMOV UR5, 0x400 ;  /* 0x0000040000057882 */ /* 0x000fe20000000000 */
[----:B------:R-:W-:Y:S02]  /*0a50*/  SHF.R.S32.HI R22, RZ, 0x1f, R5 ;  /* 0x0000001fff167819 */ /* 0x000fe40000011405 */
[-C--:B--2---:R-:W-:Y:S02]  /*0a60*/  IADD3 R17, P1, PT, R3, R5.reuse, RZ ;  /* 0x0000000503117210 */ /* 0x084fe40007f3e0ff */
[----:B------:R-:W-:-:S03]  /*0a70*/  IADD3 R25, P3, PT, R4, R5, RZ ;  /* 0x0000000504197210 */ /* 0x000fc60007f7e0ff */
[----:B------:R-:W-:Y:S01]  /*0a80*/  IMAD.X R24, R19, 0x1, R22, P1 ;  /* 0x0000000113187824 */ /* 0x000fe200008e0616 */
[----:B0-----:R-:W-:-:S09]  /*0a90*/  ULEA UR5, UR6, UR5, 0x18 ;  /* 0x0000000506057291 */ /* 0x001fd2000f8ec0ff */
[----:B---3--:R-:W0:Y:S01]  /*0aa0*/  LDS.128 R8, [UR5] ;  /* 0x00000005ff087984 */ /* 0x008e220008000c00 */
[----:B------:R-:W-:Y:S01]  /*0ab0*/  IMAD.IADD R23, R18, 0x1, R23 ;  /* 0x0000000112177824 */ /* 0x000fe200078e0217 */
[----:B0-----:R-:W-:-:S04]  /*0ac0*/  LEA R16, P1, R17, R10, 0x2 ;  /* 0x0000000a11107211 */ /* 0x001fc800078210ff */
[----:B------:R-:W-:Y:S02]  /*0ad0*/  LEA.HI.X R17, R17, R11, R24, 0x2, P1 ;  /* 0x0000000b11117211 */ /* 0x000fe400008f1418 */
[----:B------:R-:W-:Y:S02]  /*0ae0*/  IADD3.X R24, PT, PT, R20, R22, RZ, P3, !PT ;  /* 0x0000001614187210 */ /* 0x000fe40001ffe4ff */
[----:B------:R-:W-:-:S04]  /*0af0*/  LEA R26, P1, R25, R10, 0x2 ;  /* 0x0000000a191a7211 */ /* 0x000fc800078210ff */
[----:B------:R-:W-:Y:S02]  /*0b00*/  LEA.HI.X R27, R25, R11, R24, 0x2, P1 ;  /* 0x0000000b191b7211 */ /* 0x000fe400008f1418 */
[----:B------:R-:W-:Y:S01]  /*0b10*/  IADD3 R24, P1, PT, R7, R5, RZ ;  /* 0x0000000507187210 */ /* 0x000fe20007f3e0ff */
[----:B------:R0:W2:Y:S03]  /*0b20*/  LD.E R25, desc[UR8][R16.64+0x4] ;  /* 0x0000040810197980 */ /* 0x0000a6000c101900 */
[----:B------:R-:W-:Y:S01]  /*0b30*/  IADD3.X R29, PT, PT, R21, R22, RZ, P1, !PT ;  /* 0x00000016151d7210 */ /* 0x000fe20000ffe4ff */
[C---:B------:R-:W-:Y:S01]  /*0b40*/  IMAD.SHL.U32 R22, R24.reuse, 0x4, RZ ;  /* 0x0000000418167824 */ /* 0x040fe200078e00ff */
[----:B------:R-:W2:Y:S01]  /*0b50*/  LD.E R26, desc[UR8][R26.64+0x4] ;  /* 0x000004081a1a7980 */ /* 0x000ea2000c101900 */
[----:B0-----:R-:W-:Y:S01]  /*0b60*/  IMAD.WIDE R16, R23, 0x4, R10 ;  /* 0x0000000417107825 */ /* 0x001fe200078e020a */
[----:B------:R-:W-:-:S02]  /*0b70*/  SHF.L.U64.HI R23, R24, 0x2, R29 ;  /* 0x0000000218177819 */ /* 0x000fc4000001021d */
[----:B------:R-:W-:Y:S02]  /*0b80*/  IADD3 R10, P1, PT, R22, R10, RZ ;  /* 0x0000000a160a7210 */ /* 0x000fe40007f3e0ff */
[----:B------:R-:W3:Y:S02]  /*0b90*/  LD.E R24, desc[UR8][R16.64] ;  /* 0x0000000810187980 */ /* 0x000ee4000c101900 */
[----:B------:R-:W-:Y:S02]  /*0ba0*/  IADD3.X R11, PT, PT, R23, R11, RZ, P1, !PT ;  /* 0x0000000b170b7210 */ /* 0x000fe40000ffe4ff */
[----:B------:R-:W4:Y:S04]  /*0bb0*/  LD.E R16, desc[UR8][R16.64+-0x8] ;  /* 0xfffff80810107980 */ /* 0x000f28000c101900 */
[----:B------:R0:W5:Y:S04]  /*0bc0*/  LD.E R17, desc[UR8][R10.64+0x4] ;  /* 0x000004080a117980 */ /* 0x000168000c101900 */
[----:B0-----:R-:W0:Y:S02]  /*0bd0*/  LDS.64 R10, [UR5+0x10] ;  /* 0x00001005ff0a7984 */ /* 0x001e240008000a00 */
[----:B0-----:R-:W-:-:S05]  /*0be0*/  IADD3 R10, P1, PT, R10, R22, RZ ;  /* 0x000000160a0a7210 */ /* 0x001fca0007f3e0ff */
[----:B------:R-:W-:-:S05]  /*0bf0*/  IMAD.X R11, R11, 0x1, R23, P1 ;  /* 0x000000010b0b7824 */ /* 0x000fca00008e0617 */
[----:B------:R-:W5:Y:S01]  /*0c00*/  LD.E R27, desc[UR8][R10.64+0x4] ;  /* 0x000004080a1b7980 */ /* 0x000f62000c101900 */
[----:B------:R-:W-:-:S04]  /*0c10*/  IADD3 R8, P1, PT, R8, R22, RZ ;  /* 0x0000001608087210 */ /* 0x000fc80007f3e0ff */
[----:B------:R-:W-:Y:S01]  /*0c20*/  IADD3.X R9, PT, PT, R9, R23, RZ, P1, !PT ;  /* 0x0000001709097210 */ /* 0x000fe20000ffe4ff */
[----:B--2---:R-:W-:-:S04]  /*0c30*/  FADD R25, R25, R26 ;  /* 0x0000001a19197221 */ /* 0x004fc80000000000 */
[----:B---3--:R-:W-:-:S04]  /*0c40*/  FADD R25, R25, R24 ;  /* 0x0000001819197221 */ /* 0x008fc80000000000 */
[----:B----4-:R-:W-:Y:S01]  /*0c50*/  FADD R16, R25, R16 ;  /* 0x0000001019107221 */ /* 0x010fe20000000000 */
[----:B-----5:R-:W-:-:S03]  /*0c60*/  FADD R24, R17, R17 ;  /* 0x0000001111187221 */ /* 0x020fc60000000000 */
[----:B------:R-:W-:Y:S01]  /*0c70*/  FFMA R16, R17, -4, R16 ;  /* 0xc080000011107823 */ /* 0x000fe20000000010 */
[----:B------:R-:W-:-:S04]  /*0c80*/  FADD R27, R24, -R27 ;  /* 0x8000001b181b7221 */ /* 0x000fc80000000000 */
[----:B------:R-:W-:-:S05]  /*0c90*/  FFMA R27, R16, UR7, R27 ;  /* 0x00000007101b7c23 */ /* 0x000fca000800001b */
[----:B------:R-:W-:Y:S04]  /*0ca0*/  ST.E desc[UR8][R8.64+0x4], R27 ;  /* 0x0000041b08007985 */ /* 0x000fe8000c101908 */
[----:B------:R-:W0:Y:S02]  /*0cb0*/  LDS.64 R8, [UR5] ;  /* 0x00000005ff087984 */ /* 0x000e240008000a00 */
[----:B0-----:R-:W-:-:S05]  /*0cc0*/  IADD3 R8, P1, PT, R8, R22, RZ ;  /* 0x0000001608087210 */ /* 0x001fca0007f3e0ff */
[----:B------:R-:W-:-:S05]  /*0cd0*/  IMAD.X R9, R9, 0x1, R23, P1 ;  /* 0x0000000109097824 */ /* 0x000fca00008e0617 */
[----:B------:R-:W2:Y:S01]  /*0ce0*/  LD.E R11, desc[UR8][R8.64+0x4] ;  /* 0x00000408080b7980 */ /* 0x000ea2000c101900 */
[----:B------:R-:W-:-:S04]  /*0cf0*/  IADD3 R22, P1, PT, R22, UR10, RZ ;  /* 0x0000000a16167c10 */ /* 0x000fc8000ff3e0ff */
[----:B------:R-:W-:-:S05]  /*0d00*/  IADD3.X R23, PT, PT, R23, UR11, RZ, P1, !PT ;  /* 0x0000000b17177c10 */ /* 0x000fca0008ffe4ff */
[----:B--2---:R0:W-:Y:S04]  /*0d10*/  STG.E desc[UR8][R22.64+0x4], R11 ;  /* 0x0000040b16007986 */ /* 0x0041e8000c101908 */
.L_x_12:
[----:B------:R-:W-:Y:S05]  /*0d20*/  BSYNC.RECONVERGENT B2 ;  /* 0x0000000000027941 */ /* 0x000fea0003800200 */
.L_x_11:
[----:B------:R-:W-:-:S04]  /*0d30*/  IADD3 R5, PT, PT, R5, 0x2, RZ ;  /* 0x0000000205057810 */ /* 0x000fc80007ffe0ff */
[----:B------:R-:W-:-:S13]  /*0d40*/  ISETP.GE.U32.AND P1, PT, R5, R13, PT ;  /* 0x0000000d0500720c */ /* 0x000fda0003f26070 */
[----:B------:R-:W-:Y:S05]  /*0d50*/  @!P1 BRA `(.L_x_13) ;  /* 0xfffffff800889947 */ /* 0x000fea000383ffff */
[----:B------:R-:W-:Y:S05]  /*0d60*/  BSYNC.RECONVERGENT B1 ;  /* 0x0000000000017941 */ /* 0x000fea0003800200 */
.L_x_8:
[----:B------:R-:W-:Y:S05]  /*0d70*/  @!P2 BRA `(.L_x_14) ;  /* 0xfffffff4008ca947 */ /* 0x000fea000383ffff */
[----:B01----:R-:W-:Y:S05]  /*0d80*/  BSYNC.RECONVERGENT B0 ;  /* 0x0000000000007941 */ /* 0x003fea0003800200 */
.L_x_5:
[----:B------:R-:W-:Y:S05]  /*0d90*/  BRA `(.L_x_15) ;  /* 0x00000014002c7947 */ /* 0x000fea0003800000 */
.L_x_4:
[----:B------:R-:W-:Y:S01]  /*0da0*/  BSSY.RECONVERGENT B0, `(.L_x_15) ;  /* 0x000014a000007945 */ /* 0x000fe20003800200 */
.L_x_32:
[----:B0-----:R-:W0:Y:S01]  /*0db0*/  S2R R9, SR_TID.Y ;  /* 0x0000000000097919 */ /* 0x001e220000002200 */
[----:B-1----:R-:W1:Y:S01]  /*0dc0*/  LDCU UR5, c[0x0][0x3a0] ;  /* 0x00007400ff0577ac */ /* 0x002e620008000800 */
[----:B------:R-:W-:Y:S01]  /*0dd0*/  LOP3.LUT P1, R18, R0, 0x3, RZ, 0xc0, !PT ;  /* 0x0000000300127812 */ /* 0x000fe2000782c0ff */
[C---:B------:R-:W-:Y:S01]  /*0de0*/  VIADD R4, R2.reuse, 0xffffffff ;  /* 0xffffffff02047836 */ /* 0x040fe20000000000 */
[C---:B------:R-:W-:Y:S02]  /*0df0*/  ISETP.GE.AND P0, PT, R2.reuse, UR4, PT ;  /* 0x0000000402007c0c */ /* 0x040fe4000bf06270 */
[C---:B------:R-:W-:Y:S02]  /*0e00*/  IADD3 R5, PT, PT, R2.reuse, 0x1, RZ ;  /* 0x0000000102057810 */ /* 0x040fe40007ffe0ff */
[C---:B------:R-:W-:Y:S02]  /*0e10*/  ISETP.NE.AND P0, PT, R2.reuse, RZ, !P0 ;  /* 0x000000ff0200720c */ /* 0x040fe40004705270 */
[----:B------:R-:W-:Y:S01]  /*0e20*/  ISETP.GE.U32.AND P2, PT, R5, R6, PT ;  /* 0x000000060500720c */ /* 0x000fe20003f46070 */
[----:B-1----:R-:W-:-:S02]  /*0e30*/  IMAD R3, R2, UR5, RZ ;  /* 0x0000000502037c24 */ /* 0x002fc4000f8e02ff */
[----:B------:R-:W-:Y:S02]  /*0e40*/  IMAD.MOV.U32 R2, RZ, RZ, R5 ;  /* 0x000000ffff027224 */ /* 0x000fe400078e0005 */
[----:B------:R-:W-:Y:S01]  /*0e50*/  IMAD R4, R4, UR5, RZ ;  /* 0x0000000504047c24 */ /* 0x000fe2000f8e02ff */
[----:B------:R-:W-:Y:S01]  /*0e60*/  IADD3 R5, PT, PT, R3, UR5, RZ ;  /* 0x0000000503057c10 */ /* 0x000fe2000fffe0ff */
[----:B0-----:R-:W-:-:S04]  /*0e70*/  IMAD R12, R9, R0, RZ ;  /* 0x00000000090c7224 */ /* 0x001fc800078e02ff */
[----:B------:R-:W-:Y:S01]  /*0e80*/  IMAD.MOV.U32 R7, RZ, RZ, R12 ;  /* 0x000000ffff077224 */ /* 0x000fe200078e000c */
[----:B------:R-:W-:Y:S06]  /*0e90*/  @!P1 BRA `(.L_x_16) ;  /* 0x0000000800049947 */ /* 0x000fec0003800000 */
[----:B------:R-:W-:Y:S01]  /*0ea0*/  ISETP.EQ.OR P1, PT, R9, RZ, !P0 ;  /* 0x000000ff0900720c */ /* 0x000fe20004722670 */
[----:B------:R-:W-:Y:S01]  /*0eb0*/  BSSY.RECONVERGENT B1, `(.L_x_17) ;  /* 0x0000023000017945 */ /* 0x000fe20003800200 */
[----:B------:R-:W-:Y:S02]  /*0ec0*/  ISETP.NE.AND P3, PT, R18, 0x1, PT ;  /* 0x000000011200780c */ /* 0x000fe40003f65270 */
[C---:B------:R-:W-:Y:S02]  /*0ed0*/  ISETP.GE.OR P1, PT, R12.reuse, UR4, P1 ;  /* 0x000000040c007c0c */ /* 0x040fe40008f26670 */
[----:B------:R-:W-:-:S11]  /*0ee0*/  IADD3 R7, PT, PT, R12, 0x1, RZ ;  /* 0x000000010c077810 */ /* 0x000fd60007ffe0ff */
[----:B------:R-:W-:Y:S05]  /*0ef0*/  @P1 BRA `(.L_x_18) ;  /* 0x0000000000781947 */ /* 0x000fea0003800000 */
[----:B------:R-:W0:Y:S01]  /*0f00*/  S2UR UR6, SR_CgaCtaId ;  /* 0x00000000000679c3 */ /* 0x000e220000008800 */
[----:B------:R-:W-:Y:S01]  /*0f10*/  UMOV UR5, 0x400 ;  /* 0x0000040000057882 */ /* 0x000fe20000000000 */
[C---:B------:R-:W-:Y:S01]  /*0f20*/  IADD3 R17, PT, PT, R12.reuse, R4, RZ ;  /* 0x000000040c117210 */ /* 0x040fe20007ffe0ff */
[----:B------:R-:W-:Y:S01]  /*0f30*/  IMAD.IADD R15, R12, 0x1, R5 ;  /* 0x000000010c0f7824 */ /* 0x000fe200078e0205 */
[----:B------:R-:W-:Y:S01]  /*0f40*/  IADD3 R13, PT, PT, R7, R3, RZ ;  /* 0x00000003070d7210 */ /* 0x000fe20007ffe0ff */
[----:B0-----:R-:W-:Y:S01]  /*0f50*/  ULEA UR5, UR6, UR5, 0x18 ;  /* 0x0000000506057291 */ /* 0x001fe2000f8ec0ff */
[----:B------:R-:W0:Y:S08]  /*0f60*/  LDCU UR6, c[0x0][0x3ac] ;  /* 0x00007580ff0677ac */ /* 0x000e300008000800 */
[----:B------:R-:W1:Y:S02]  /*0f70*/  LDS.128 R8, [UR5] ;  /* 0x00000005ff087984 */ /* 0x000e640008000c00 */
[----:B-1----:R-:W-:-:S04]  /*0f80*/  IMAD.WIDE R14, R15, 0x4, R10 ;  /* 0x000000040f0e7825 */ /* 0x002fc800078e020a */
[--C-:B------:R-:W-:Y:S02]  /*0f90*/  IMAD.WIDE R16, R17, 0x4, R10.reuse ;  /* 0x0000000411107825 */ /* 0x100fe400078e020a */
[----:B------:R-:W2:Y:S02]  /*0fa0*/  LD.E R14, desc[UR8][R14.64] ;  /* 0x000000080e0e7980 */ /* 0x000ea4000c101900 */
[C---:B------:R-:W-:Y:S02]  /*0fb0*/  IMAD.WIDE R10, R13.reuse, 0x4, R10 ;  /* 0x000000040d0a7825 */ /* 0x040fe400078e020a */
[----:B------:R-:W2:Y:S04]  /*0fc0*/  LD.E R17, desc[UR8][R16.64] ;  /* 0x0000000810117980 */ /* 0x000ea8000c101900 */
[----:B------:R-:W3:Y:S04]  /*0fd0*/  LD.E R20, desc[UR8][R10.64] ;  /* 0x000000080a147980 */ /* 0x000ee8000c101900 */
[----:B------:R-:W4:Y:S04]  /*0fe0*/  LD.E R22, desc[UR8][R10.64+-0x8] ;  /* 0xfffff8080a167980 */ /* 0x000f28000c101900 */
[----:B------:R1:W5:Y:S01]  /*0ff0*/  LD.E R24, desc[UR8][R10.64+-0x4] ;  /* 0xfffffc080a187980 */ /* 0x000362000c101900 */
[----:B------:R-:W-:-:S04]  /*1000*/  VIADD R13, R13, 0xffffffff ;  /* 0xffffffff0d0d7836 */ /* 0x000fc80000000000 */
[----:B------:R-:W-:Y:S01]  /*1010*/  IMAD.WIDE R8, R13, 0x4, R8 ;  /* 0x000000040d087825 */ /* 0x000fe200078e0208 */
[----:B-1----:R-:W1:Y:S03]  /*1020*/  LDC.64 R10, c[0x0][0x398] ;  /* 0x0000e600ff0a7b82 */ /* 0x002e660000000a00 */
[----:B--2---:R-:W-:-:S04]  /*1030*/  FADD R19, R14, R17 ;  /* 0x000000110e137221 */ /* 0x004fc80000000000 */
[----:B---3--:R-:W-:-:S04]  /*1040*/  FADD R19, R19, R20 ;  /* 0x0000001413137221 */ /* 0x008fc80000000000 */
[----:B----4-:R-:W-:-:S04]  /*1050*/  FADD R19, R19, R22 ;  /* 0x0000001613137221 */ /* 0x010fc80000000000 */
[----:B-----5:R-:W-:-:S04]  /*1060*/  FFMA R19, R24, -4, R19 ;  /* 0xc080000018137823 */ /* 0x020fc80000000013 */
[----:B0-----:R-:W-:-:S05]  /*1070*/  FFMA R19, R19, UR6, R24 ;  /* 0x0000000613137c23 */ /* 0x001fca0008000018 */
[----:B------:R-:W-:Y:S04]  /*1080*/  ST.E desc[UR8][R8.64], R19 ;  /* 0x0000001308007985 */ /* 0x000fe8000c101908 */
[----:B------:R-:W0:Y:S02]  /*1090*/  LDS.64 R14, [UR5] ;  /* 0x00000005ff0e7984 */ /* 0x000e240008000a00 */
[----:B0-----:R-:W-:-:S06]  /*10a0*/  IMAD.WIDE R14, R13, 0x4, R14 ;  /* 0x000000040d0e7825 */ /* 0x001fcc00078e020e */
[----:B------:R-:W2:Y:S01]  /*10b0*/  LD.E R15, desc[UR8][R14.64] ;  /* 0x000000080e0f7980 */ /* 0x000ea2000c101900 */
[----:B-1----:R-:W-:-:S05]  /*10c0*/  IMAD.WIDE R10, R13, 0x4, R10 ;  /* 0x000000040d0a7825 */ /* 0x002fca00078e020a */
[----:B--2---:R0:W-:Y:S02]  /*10d0*/  STG.E desc[UR8][R10.64], R15 ;  /* 0x0000000f0a007986 */ /* 0x0041e4000c101908 */
.L_x_18:
[----:B------:R-:W-:Y:S05]  /*10e0*/  BSYNC.RECONVERGENT B1 ;  /* 0x0000000000017941 */ /* 0x000fea0003800200 */
.L_x_17:
[----:B------:R-:W-:Y:S01]  /*10f0*/  BSSY.RECONVERGENT B1, `(.L_x_16) ;  /* 0x000005b000017945 */ /* 0x000fe20003800200 */
[----:B------:R-:W-:-:S03]  /*1100*/  IADD3 R24, PT, PT, R3, 0x1, RZ ;  /* 0x0000000103187810 */ /* 0x000fc60007ffe0ff */
[----:B------:R-:W-:Y:S05]  /*1110*/  @!P3 BRA `(.L_x_19) ;  /* 0x000000040060b947 */ /* 0x000fea0003800000 */
[----:B------:R-:W1:Y:S01]  /*1120*/  LDCU.64 UR6, c[0x0][0x398] ;  /* 0x00007300ff0677ac */ /* 0x000e620008000a00 */
[C---:B------:R-:W-:Y:S01]  /*1130*/  IADD3 R13, P1, PT, R12.reuse, R3, RZ ;  /* 0x000000030c0d7210 */ /* 0x040fe20007f3e0ff */
[----:B------:R-:W-:Y:S01]  /*1140*/  BSSY.RECONVERGENT B2, `(.L_x_20) ;  /* 0x000002d000027945 */ /* 0x000fe20003800200 */
[----:B------:R-:W-:Y:S01]  /*1150*/  ISETP.GE.OR P3, PT, R7, UR4, !P0 ;  /* 0x0000000407007c0c */ /* 0x000fe2000c766670 */
[----:B------:R-:W-:Y:S01]  /*1160*/  VIADD R23, R12, 0x2 ;  /* 0x000000020c177836 */ /* 0x000fe20000000000 */
[----:B------:R-:W-:Y:S02]  /*1170*/  LEA.HI.X.SX32 R8, R3, RZ, 0x1, P1 ;  /* 0x000000ff03087211 */ /* 0x000fe400008f0eff */
[C---:B------:R-:W-:Y:S02]  /*1180*/  SHF.L.U32 R22, R13.reuse, 0x2, RZ ;  /* 0x000000020d167819 */ /* 0x040fe400000006ff */
[----:B------:R-:W-:Y:S02]  /*1190*/  SHF.L.U64.HI R13, R13, 0x2, R8 ;  /* 0x000000020d0d7819 */ /* 0x000fe40000010208 */
[----:B------:R-:W-:-:S02]  /*11a0*/  ISETP.NE.AND P1, PT, R18, 0x2, PT ;  /* 0x000000021200780c */ /* 0x000fc40003f25270 */
[----:B-1----:R-:W-:-:S04]  /*11b0*/  IADD3 R14, P4, PT, R22, UR6, RZ ;  /* 0x00000006160e7c10 */ /* 0x002fc8000ff9e0ff */
[----:B0-----:R-:W-:Y:S01]  /*11c0*/  IADD3.X R15, PT, PT, R13, UR7, RZ, P4, !PT ;  /* 0x000000070d0f7c10 */ /* 0x001fe2000a7fe4ff */
[----:B------:R-:W-:Y:S08]  /*11d0*/  @P3 BRA `(.L_x_21) ;  /* 0x00000000008c3947 */ /* 0x000ff00003800000 */
[----:B------:R-:W0:Y:S01]  /*11e0*/  S2UR UR6, SR_CgaCtaId ;  /* 0x00000000000679c3 */ /* 0x000e220000008800 */
[----:B------:R-:W-:Y:S01]  /*11f0*/  UMOV UR5, 0x400 ;  /* 0x0000040000057882 */ /* 0x000fe20000000000 */
[C---:B------:R-:W-:Y:S02]  /*1200*/  IADD3 R19, P4, PT, R12.reuse, R4, RZ ;  /* 0x000000040c137210 */ /* 0x040fe40007f9e0ff */
[----:B------:R-:W-:Y:S02]  /*1210*/  IADD3 R17, P3, PT, R12, R5, RZ ;  /* 0x000000050c117210 */ /* 0x000fe40007f7e0ff */
[----:B------:R-:W-:Y:S02]  /*1220*/  LEA.HI.X.SX32 R20, R4, RZ, 0x1, P4 ;  /* 0x000000ff04147211 */ /* 0x000fe400020f0eff */
[----:B------:R-:W-:Y:S02]  /*1230*/  LEA.HI.X.SX32 R25, R5, RZ, 0x1, P3 ;  /* 0x000000ff05197211 */ /* 0x000fe400018f0eff */
[----:B------:R-:W-:Y:S01]  /*1240*/  IADD3 R21, PT, PT, R7, R24, RZ ;  /* 0x0000001807157210 */ /* 0x000fe20007ffe0ff */
[----:B0-----:R-:W-:Y:S01]  /*1250*/  ULEA UR5, UR6, UR5, 0x18 ;  /* 0x0000000506057291 */ /* 0x001fe2000f8ec0ff */
[----:B------:R-:W0:Y:S08]  /*1260*/  LDCU UR6, c[0x0][0x3ac] ;  /* 0x00007580ff0677ac */ /* 0x000e300008000800 */
[----:B------:R-:W1:Y:S02]  /*1270*/  LDS.128 R8, [UR5] ;  /* 0x00000005ff087984 */ /* 0x000e640008000c00 */
[----:B-1----:R-:W-:-:S02]  /*1280*/  LEA R18, P4, R19, R10, 0x2 ;  /* 0x0000000a13127211 */ /* 0x002fc400078810ff */
[----:B------:R-:W-:Y:S02]  /*1290*/  LEA R16, P3, R17, R10, 0x2 ;  /* 0x0000000a11107211 */ /* 0x000fe400078610ff */
[-C--:B------:R-:W-:Y:S01]  /*12a0*/  LEA.HI.X R19, R19, R11.reuse, R20, 0x2, P4 ;  /* 0x0000000b13137211 */ /* 0x080fe200020f1414 */
[----:B------:R-:W-:Y:S01]  /*12b0*/  IMAD.WIDE R20, R21, 0x4, R10 ;  /* 0x0000000415147825 */ /* 0x000fe200078e020a */
[----:B------:R-:W-:-:S04]  /*12c0*/  LEA.HI.X R17, R17, R11, R25, 0x2, P3 ;  /* 0x0000000b11117211 */ /* 0x000fc800018f1419 */
[----:B------:R-:W2:Y:S01]  /*12d0*/  LD.E R19, desc[UR8][R18.64+0x4] ;  /* 0x0000040812137980 */ /* 0x000ea2000c101900 */
[----:B------:R-:W-:-:S03]  /*12e0*/  IADD3 R10, P3, PT, R22, R10, RZ ;  /* 0x0000000a160a7210 */ /* 0x000fc60007f7e0ff */
[----:B------:R-:W2:Y:S01]  /*12f0*/  LD.E R16, desc[UR8][R16.64+0x4] ;  /* 0x0000040810107980 */ /* 0x000ea2000c101900 */
[----:B------:R-:W-:-:S03]  /*1300*/  IADD3.X R11, PT, PT, R13, R11, RZ, P3, !PT ;  /* 0x0000000b0d0b7210 */ /* 0x000fc60001ffe4ff */
[----:B------:R-:W3:Y:S04]  /*1310*/  LD.E R26, desc[UR8][R20.64] ;  /* 0x00000008141a7980 */ /* 0x000ee8000c101900 */
[----:B------:R-:W4:Y:S04]  /*1320*/  LD.E R28, desc[UR8][R20.64+-0x8] ;  /* 0xfffff808141c7980 */ /* 0x000f28000c101900 */
[----:B------:R-:W5:Y:S01]  /*1330*/  LD.E R10, desc[UR8][R10.64+0x4] ;  /* 0x000004080a0a7980 */ /* 0x000f62000c101900 */
[----:B------:R-:W-:-:S05]  /*1340*/  IADD3 R8, P3, PT, R8, R22, RZ ;  /* 0x0000001608087210 */ /* 0x000fca0007f7e0ff */
[----:B------:R-:W-:Y:S02]  /*1350*/  IMAD.X R9, R9, 0x1, R13, P3 ;  /* 0x0000000109097824 */ /* 0x000fe400018e060d */
[----:B--2---:R-:W-:-:S04]  /*1360*/  FADD R7, R16, R19 ;  /* 0x0000001310077221 */ /* 0x004fc80000000000 */
[----:B---3--:R-:W-:-:S04]  /*1370*/  FADD R7, R7, R26 ;  /* 0x0000001a07077221 */ /* 0x008fc80000000000 */
[----:B----4-:R-:W-:-:S04]  /*1380*/  FADD R7, R7, R28 ;  /* 0x0000001c07077221 */ /* 0x010fc80000000000 */
[----:B-----5:R-:W-:-:S04]  /*1390*/  FFMA R7, R10, -4, R7 ;  /* 0xc08000000a077823 */ /* 0x020fc80000000007 */
[----:B0-----:R-:W-:-:S05]  /*13a0*/  FFMA R7, R7, UR6, R10 ;  /* 0x0000000607077c23 */ /* 0x001fca000800000a */
[----:B------:R-:W-:Y:S04]  /*13b0*/  ST.E desc[UR8][R8.64+0x4], R7 ;  /* 0x0000040708007985 */ /* 0x000fe8000c101908 */
[----:B------:R-:W0:Y:S02]  /*13c0*/  LDS.64 R16, [UR5] ;  /* 0x00000005ff107984 */ /* 0x000e240008000a00 */
[----:B0-----:R-:W-:-:S04]  /*13d0*/  IADD3 R10, P3, PT, R16, R22, RZ ;  /* 0x00000016100a7210 */ /* 0x001fc80007f7e0ff */
[----:B------:R-:W-:-:S06]  /*13e0*/  IADD3.X R11, PT, PT, R17, R13, RZ, P3, !PT ;  /* 0x0000000d110b7210 */ /* 0x000fcc0001ffe4ff */
[----:B------:R-:W2:Y:S04]  /*13f0*/  LD.E R11, desc[UR8][R10.64+0x4] ;  /* 0x000004080a0b7980 */ /* 0x000ea8000c101900 */
[----:B--2---:R0:W-:Y:S02]  /*1400*/  STG.E desc[UR8][R14.64+0x4], R11 ;  /* 0x0000040b0e007986 */ /* 0x0041e4000c101908 */
.L_x_21:
[----:B------:R-:W-:Y:S05]  /*1410*/  BSYNC.RECONVERGENT B2 ;  /* 0x0000000000027941 */ /* 0x000fea0003800200 */
.L_x_20:
[----:B------:R-:W-:Y:S01]  /*1420*/  MOV R7, R23 ;  /* 0x0000001700077202 */ /* 0x000fe20000000f00 */
[----:B------:R-:W-:Y:S06]  /*1430*/  @!P1 BRA `(.L_x_19) ;  /* 0x0000000000989947 */ /* 0x000fec0003800000 */
[----:B------:R-:W-:Y:S01]  /*1440*/  ISETP.GE.OR P1, PT, R23, UR4, !P0 ;  /* 0x0000000417007c0c */ /* 0x000fe2000c726670 */
[----:B------:R-:W-:-:S12]  /*1450*/  VIADD R7, R12, 0x3 ;  /* 0x000000030c077836 */ /* 0x000fd80000000000 */
[----:B------:R-:W-:Y:S05]  /*1460*/  @P1 BRA `(.L_x_19) ;  /* 0x00000000008c1947 */ /* 0x000fea0003800000 */
[----:B------:R-:W1:Y:S01]  /*1470*/  S2UR UR6, SR_CgaCtaId ;  /* 0x00000000000679c3 */ /* 0x000e620000008800 */
[----:B------:R-:W-:Y:S01]  /*1480*/  UMOV UR5, 0x400 ;  /* 0x0000040000057882 */ /* 0x000fe20000000000 */
[C---:B------:R-:W-:Y:S02]  /*1490*/  IADD3 R17, P1, PT, R12.reuse, R5, RZ ;  /* 0x000000050c117210 */ /* 0x040fe40007f3e0ff */
[----:B------:R-:W-:Y:S02]  /*14a0*/  IADD3 R25, P3, PT, R12, R4, RZ ;  /* 0x000000040c197210 */ /* 0x000fe40007f7e0ff */
[----:B------:R-:W-:Y:S02]  /*14b0*/  LEA.HI.X.SX32 R12, R5, RZ, 0x1, P1 ;  /* 0x000000ff050c7211 */ /* 0x000fe400008f0eff */
[----:B------:R-:W-:Y:S02]  /*14c0*/  LEA.HI.X.SX32 R20, R4, RZ, 0x1, P3 ;  /* 0x000000ff04147211 */ /* 0x000fe400018f0eff */
[----:B------:R-:W-:Y:S01]  /*14d0*/  IADD3 R21, PT, PT, R23, R24, RZ ;  /* 0x0000001817157210 */ /* 0x000fe20007ffe0ff */
[----:B-1----:R-:W-:Y:S01]  /*14e0*/  ULEA UR5, UR6, UR5, 0x18 ;  /* 0x0000000506057291 */ /* 0x002fe2000f8ec0ff */
[----:B------:R-:W1:Y:S08]  /*14f0*/  LDCU UR6, c[0x0][0x3ac] ;  /* 0x00007580ff0677ac */ /* 0x000e700008000800 */
[----:B0-----:R-:W0:Y:S02]  /*1500*/  LDS.128 R8, [UR5] ;  /* 0x00000005ff087984 */ /* 0x001e240008000c00 */
[----:B0-----:R-:W-:-:S02]  /*1510*/  LEA R18, P1, R17, R10, 0x2 ;  /* 0x0000000a11127211 */ /* 0x001fc400078210ff */
[-C--:B------:R-:W-:Y:S02]  /*1520*/  LEA R16, P3, R25, R10.reuse, 0x2 ;  /* 0x0000000a19107211 */ /* 0x080fe400078610ff */
[-C--:B------:R-:W-:Y:S02]  /*1530*/  LEA.HI.X R19, R17, R11.reuse, R12, 0x2, P1 ;  /* 0x0000000b11137211 */ /* 0x080fe400008f140c */
[----:B------:R-:W-:Y:S01]  /*1540*/  LEA.HI.X R17, R25, R11, R20, 0x2, P3 ;  /* 0x0000000b19117211 */ /* 0x000fe200018f1414 */
[----:B------:R-:W-:Y:S02]  /*1550*/  IMAD.WIDE R20, R21, 0x4, R10 ;  /* 0x0000000415147825 */ /* 0x000fe400078e020a */
        /* <DEDUP_REMOVED lines=13> */
[----:B-1----:R-:W-:-:S05]  /*1630*/  FFMA R19, R12, UR6, R11 ;  /* 0x000000060c137c23 */ /* 0x002fca000800000b */
[----:B------:R-:W-:Y:S04]  /*1640*/  ST.E desc[UR8][R8.64+0x8], R19 ;  /* 0x0000081308007985 */ /* 0x000fe8000c101908 */
[----:B------:R-:W0:Y:S02]  /*1650*/  LDS.64 R16, [UR5] ;  /* 0x00000005ff107984 */ /* 0x000e240008000a00 */
[----:B0-----:R-:W-:-:S04]  /*1660*/  IADD3 R22, P1, PT, R16, R22, RZ ;  /* 0x0000001610167210 */ /* 0x001fc80007f3e0ff */
[----:B------:R-:W-:-:S06]  /*1670*/  IADD3.X R23, PT, PT, R17, R13, RZ, P1, !PT ;  /* 0x0000000d11177210 */ /* 0x000fcc0000ffe4ff */
[----:B------:R-:W2:Y:S04]  /*1680*/  LD.E R23, desc[UR8][R22.64+0x8] ;  /* 0x0000080816177980 */ /* 0x000ea8000c101900 */
[----:B--2---:R1:W-:Y:S02]  /*1690*/  STG.E desc[UR8][R14.64+0x8], R23 ;  /* 0x000008170e007986 */ /* 0x0043e4000c101908 */
.L_x_19:
[----:B------:R-:W-:Y:S05]  /*16a0*/  BSYNC.RECONVERGENT B1 ;  /* 0x0000000000017941 */ /* 0x000fea0003800200 */
.L_x_16:
[----:B------:R-:W-:-:S13]  /*16b0*/  ISETP.GE.U32.AND P1, PT, R0, 0x4, PT ;  /* 0x000000040000780c */ /* 0x000fda0003f26070 */
[----:B------:R-:W-:Y:S05]  /*16c0*/  @!P1 BRA `(.L_x_22) ;  /* 0x0000000800d89947 */ /* 0x000fea0003800000 */
[----:B-1----:R-:W1:Y:S01]  /*16d0*/  LDC.64 R22, c[0x0][0x398] ;  /* 0x0000e600ff167b82 */ /* 0x002e620000000a00 */
[----:B------:R-:W-:Y:S01]  /*16e0*/  IMAD.WIDE.U32 R8, R7, 0x4, RZ ;  /* 0x0000000407087825 */ /* 0x000fe200078e00ff */
[-C--:B------:R-:W-:Y:S01]  /*16f0*/  IADD3 R20, PT, PT, R3, R7.reuse, RZ ;  /* 0x0000000703147210 */ /* 0x080fe20007ffe0ff */
[----:B------:R-:W-:Y:S01]  /*1700*/  BSSY.RECONVERGENT B1, `(.L_x_22) ;  /* 0x00000b2000017945 */ /* 0x000fe20003800200 */
[----:B------:R-:W-:Y:S01]  /*1710*/  IADD3 R13, PT, PT, R5, R7, RZ ;  /* 0x00000007050d7210 */ /* 0x000fe20007ffe0ff */
[----:B0-----:R-:W-:Y:S01]  /*1720*/  IMAD.MOV.U32 R15, RZ, RZ, R8 ;  /* 0x000000ffff0f7224 */ /* 0x001fe200078e0008 */
[----:B------:R-:W-:Y:S01]  /*1730*/  MOV R14, R9 ;  /* 0x00000009000e7202 */ /* 0x000fe20000000f00 */
[----:B------:R-:W-:Y:S01]  /*1740*/  IMAD.IADD R12, R4, 0x1, R7 ;  /* 0x00000001040c7824 */ /* 0x000fe200078e0207 */
[C---:B------:R-:W-:Y:S01]  /*1750*/  IADD3 R19, PT, PT, R20.reuse, 0x4, RZ ;  /* 0x0000000414137810 */ /* 0x040fe20007ffe0ff */
[C---:B------:R-:W-:Y:S01]  /*1760*/  VIADD R16, R20.reuse, 0x2 ;  /* 0x0000000214107836 */ /* 0x040fe20000000000 */
[----:B------:R-:W-:-:S02]  /*1770*/  IADD3 R18, PT, PT, R20, 0x3, RZ ;  /* 0x0000000314127810 */ /* 0x000fc40007ffe0ff */
[----:B------:R-:W-:Y:S01]  /*1780*/  IADD3 R17, PT, PT, R20, 0x1, RZ ;  /* 0x0000000114117810 */ /* 0x000fe20007ffe0ff */
[----:B-1----:R-:W-:-:S07]  /*1790*/  IMAD.WIDE R22, R3, 0x4, R22 ;  /* 0x0000000403167825 */ /* 0x002fce00078e0216 */
.L_x_31:
[C---:B------:R-:W-:Y:S01]  /*17a0*/  ISETP.EQ.OR P1, PT, R7.reuse, RZ, !P0 ;  /* 0x000000ff0700720c */ /* 0x040fe20004722670 */
[C---:B------:R-:W-:Y:S01]  /*17b0*/  VIADD R9, R7.reuse, 0x2 ;  /* 0x0000000207097836 */ /* 0x040fe20000000000 */
[C---:B------:R-:W-:Y:S01]  /*17c0*/  IADD3 R8, PT, PT, R7.reuse, 0x1, RZ ;  /* 0x0000000107087810 */ /* 0x040fe20007ffe0ff */
[----:B------:R-:W-:Y:S01]  /*17d0*/  BSSY.RECONVERGENT B2, `(.L_x_23) ;  /* 0x0000020000027945 */ /* 0x000fe20003800200 */
[C---:B------:R-:W-:Y:S02]  /*17e0*/  ISETP.GE.OR P1, PT, R7.reuse, UR4, P1 ;  /* 0x0000000407007c0c */ /* 0x040fe40008f26670 */
[----:B------:R-:W-:Y:S02]  /*17f0*/  IADD3 R10, PT, PT, R7, 0x3, RZ ;  /* 0x00000003070a7810 */ /* 0x000fe40007ffe0ff */
[----:B------:R-:W-:Y:S02]  /*1800*/  ISETP.GE.OR P4, PT, R8, UR4, !P0 ;  /* 0x0000000408007c0c */ /* 0x000fe4000c786670 */
[----:B------:R-:W-:-:S02]  /*1810*/  ISETP.GE.OR P3, PT, R9, UR4, !P0 ;  /* 0x0000000409007c0c */ /* 0x000fc4000c766670 */
[----:B------:R-:W-:-:S05]  /*1820*/  ISETP.GE.OR P5, PT, R10, UR4, !P0 ;  /* 0x000000040a007c0c */ /* 0x000fca000c7a6670 */
[----:B------:R-:W-:Y:S08]  /*1830*/  @P1 BRA `(.L_x_24) ;  /* 0x0000000000641947 */ /* 0x000ff00003800000 */
[----:B------:R-:W0:Y:S01]  /*1840*/  S2UR UR6, SR_CgaCtaId ;  /* 0x00000000000679c3 */ /* 0x000e220000008800 */
[----:B------:R-:W-:Y:S02]  /*1850*/  UMOV UR5, 0x400 ;  /* 0x0000040000057882 */ /* 0x000fe40000000000 */
[----:B0-----:R-:W-:-:S09]  /*1860*/  ULEA UR5, UR6, UR5, 0x18 ;  /* 0x0000000506057291 */ /* 0x001fd2000f8ec0ff */
[----:B------:R-:W0:Y:S02]  /*1870*/  LDS.128 R8, [UR5] ;  /* 0x00000005ff087984 */ /* 0x000e240008000c00 */
[----:B0-----:R-:W-:-:S04]  /*1880*/  IMAD.WIDE R26, R13, 0x4, R10 ;  /* 0x000000040d1a7825 */ /* 0x001fc800078e020a */
[--C-:B------:R-:W-:Y:S02]  /*1890*/  IMAD.WIDE R24, R12, 0x4, R10.reuse ;  /* 0x000000040c187825 */ /* 0x100fe400078e020a */
[----:B------:R-:W2:Y:S02]  /*18a0*/  LD.E R26, desc[UR8][R26.64] ;  /* 0x000000081a1a7980 */ /* 0x000ea4000c101900 */
[----:B------:R-:W-:Y:S02]  /*18b0*/  IMAD.WIDE R10, R17, 0x4, R10 ;  /* 0x00000004110a7825 */ /* 0x000fe400078e020a */
[----:B------:R-:W2:Y:S04]  /*18c0*/  LD.E R25, desc[UR8][R24.64] ;  /* 0x0000000818197980 */ /* 0x000ea8000c101900 */
[----:B------:R-:W3:Y:S04]  /*18d0*/  LD.E R29, desc[UR8][R10.64] ;  /* 0x000000080a1d7980 */ /* 0x000ee8000c101900 */
[----:B------:R-:W4:Y:S04]  /*18e0*/  LD.E R27, desc[UR8][R10.64+-0x8] ;  /* 0xfffff8080a1b7980 */ /* 0x000f28000c101900 */
[----:B------:R-:W5:Y:S01]  /*18f0*/  LD.E R21, desc[UR8][R10.64+-0x4] ;  /* 0xfffffc080a157980 */ /* 0x000f62000c101900 */
[----:B------:R-:W-:-:S04]  /*1900*/  IMAD.WIDE R8, R20, 0x4, R8 ;  /* 0x0000000414087825 */ /* 0x000fc800078e0208 */
[----:B--2---:R-:W-:-:S04]  /*1910*/  FADD R28, R26, R25 ;  /* 0x000000191a1c7221 */ /* 0x004fc80000000000 */
[----:B---3--:R-:W-:-:S04]  /*1920*/  FADD R28, R28, R29 ;  /* 0x0000001d1c1c7221 */ /* 0x008fc80000000000 */
[----:B----4-:R-:W-:-:S04]  /*1930*/  FADD R28, R28, R27 ;  /* 0x0000001b1c1c7221 */ /* 0x010fc80000000000 */
[----:B-----5:R-:W-:-:S04]  /*1940*/  FFMA R28, R21, -4, R28 ;  /* 0xc0800000151c7823 */ /* 0x020fc8000000001c */
[----:B------:R-:W-:-:S05]  /*1950*/  FFMA R21, R28, UR12, R21 ;  /* 0x0000000c1c157c23 */ /* 0x000fca0008000015 */
[----:B------:R-:W-:Y:S04]  /*1960*/  ST.E desc[UR8][R8.64], R21 ;  /* 0x0000001508007985 */ /* 0x000fe8000c101908 */
[----:B------:R-:W0:Y:S02]  /*1970*/  LDS.64 R8, [UR5] ;  /* 0x00000005ff087984 */ /* 0x000e240008000a00 */
[----:B0-----:R-:W-:-:S05]  /*1980*/  IMAD.WIDE R8, R20, 0x4, R8 ;  /* 0x0000000414087825 */ /* 0x001fca00078e0208 */
[----:B------:R0:W2:Y:S02]  /*1990*/  LD.E R25, desc[UR8][R8.64] ;  /* 0x0000000808197980 */ /* 0x0000a4000c101900 */
[----:B0-----:R-:W0:Y:S02]  /*19a0*/  LDC.64 R8, c[0x0][0x398] ;  /* 0x0000e600ff087b82 */ /* 0x001e240000000a00 */
[----:B0-----:R-:W-:-:S05]  /*19b0*/  IMAD.WIDE R8, R20, 0x4, R8 ;  /* 0x0000000414087825 */ /* 0x001fca00078e0208 */
[----:B--2---:R0:W-:Y:S02]  /*19c0*/  STG.E desc[UR8][R8.64], R25 ;  /* 0x0000001908007986 */ /* 0x0041e4000c101908 */
.L_x_24:
[----:B------:R-:W-:Y:S05]  /*19d0*/  BSYNC.RECONVERGENT B2 ;  /* 0x0000000000027941 */ /* 0x000fea0003800200 */
.L_x_23:
[----:B------:R-:W-:Y:S04]  /*19e0*/  BSSY.RECONVERGENT B2, `(.L_x_25) ;  /* 0x0000026000027945 */ /* 0x000fe80003800200 */
[----:B------:R-:W-:Y:S05]  /*19f0*/  @P4 BRA `(.L_x_26) ;  /* 0x0000000000904947 */ /* 0x000fea0003800000 */
[----:B------:R-:W1:Y:S01]  /*1a00*/  S2UR UR6, SR_CgaCtaId ;  /* 0x00000000000679c3 */ /* 0x000e620000008800 */
[----:B------:R-:W-:Y:S02]  /*1a10*/  UMOV UR5, 0x400 ;  /* 0x0000040000057882 */ /* 0x000fe40000000000 */
[----:B-1----:R-:W-:-:S09]  /*1a20*/  ULEA UR5, UR6, UR5, 0x18 ;  /* 0x0000000506057291 */ /* 0x002fd2000f8ec0ff */
[----:B0-----:R-:W0:Y:S02]  /*1a30*/  LDS.128 R8, [UR5] ;  /* 0x00000005ff087984 */ /* 0x001e240008000c00 */
[----:B0-----:R-:W-:-:S04]  /*1a40*/  IMAD.WIDE R24, R5, 0x4, R10 ;  /* 0x0000000405187825 */ /* 0x001fc800078e020a */
[----:B------:R-:W-:Y:S01]  /*1a50*/  IMAD.WIDE R26, R4, 0x4, R10 ;  /* 0x00000004041a7825 */ /* 0x000fe200078e020a */
[----:B------:R-:W-:-:S04]  /*1a60*/  IADD3 R24, P1, PT, R24, R15, RZ ;  /* 0x0000000f18187210 */ /* 0x000fc80007f3e0ff */
[----:B------:R-:W-:-:S05]  /*1a70*/  IADD3.X R25, PT, PT, R25, R14, RZ, P1, !PT ;  /* 0x0000000e19197210 */ /* 0x000fca0000ffe4ff */
[----:B------:R0:W2:Y:S02]  /*1a80*/  LD.E R21, desc[UR8][R24.64+0x4] ;  /* 0x0000040818157980 */ /* 0x0000a4000c101900 */
[----:B0-----:R-:W-:-:S05]  /*1a90*/  IADD3 R24, P1, PT, R26, R15, RZ ;  /* 0x0000000f1a187210 */ /* 0x001fca0007f3e0ff */
[----:B------:R-:W-:-:S05]  /*1aa0*/  IMAD.X R25, R27, 0x1, R14, P1 ;  /* 0x000000011b197824 */ /* 0x000fca00008e060e */
[----:B------:R0:W2:Y:S02]  /*1ab0*/  LD.E R26, desc[UR8][R24.64+0x4] ;  /* 0x00000408181a7980 */ /* 0x0000a4000c101900 */
[----:B0-----:R-:W-:-:S04]  /*1ac0*/  IMAD.WIDE R24, R16, 0x4, R10 ;  /* 0x0000000410187825 */ /* 0x001fc800078e020a */
[----:B------:R-:W-:Y:S01]  /*1ad0*/  IMAD.WIDE R10, R3, 0x4, R10 ;  /* 0x00000004030a7825 */ /* 0x000fe200078e020a */
[----:B------:R-:W3:Y:S02]  /*1ae0*/  LD.E R28, desc[UR8][R24.64] ;  /* 0x00000008181c7980 */ /* 0x000ee4000c101900 */
[----:B------:R-:W-:-:S04]  /*1af0*/  IADD3 R10, P1, PT, R10, R15, RZ ;  /* 0x0000000f0a0a7210 */ /* 0x000fc80007f3e0ff */
[----:B------:R-:W-:-:S05]  /*1b00*/  IADD3.X R11, PT, PT, R11, R14, RZ, P1, !PT ;  /* 0x0000000e0b0b7210 */ /* 0x000fca0000ffe4ff */
[----:B------:R-:W4:Y:S01]  /*1b10*/  LD.E R10, desc[UR8][R10.64+0x4] ;  /* 0x000004080a0a7980 */ /* 0x000f22000c101900 */
[----:B--2---:R-:W-:-:S03]  /*1b20*/  FADD R21, R21, R26 ;  /* 0x0000001a15157221 */ /* 0x004fc60000000000 */
[----:B------:R-:W2:Y:S01]  /*1b30*/  LD.E R26, desc[UR8][R24.64+-0x8] ;  /* 0xfffff808181a7980 */ /* 0x000ea2000c101900 */
[----:B------:R-:W-:-:S04]  /*1b40*/  IMAD.WIDE R8, R3, 0x4, R8 ;  /* 0x0000000403087825 */ /* 0x000fc800078e0208 */
[----:B---3--:R-:W-:Y:S01]  /*1b50*/  FADD R21, R21, R28 ;  /* 0x0000001c15157221 */ /* 0x008fe20000000000 */
[----:B------:R-:W-:-:S04]  /*1b60*/  IADD3 R8, P1, PT, R8, R15, RZ ;  /* 0x0000000f08087210 */ /* 0x000fc80007f3e0ff */
[----:B------:R-:W-:Y:S01]  /*1b70*/  IADD3.X R9, PT, PT, R9, R14, RZ, P1, !PT ;  /* 0x0000000e09097210 */ /* 0x000fe20000ffe4ff */
[----:B--2---:R-:W-:-:S04]  /*1b80*/  FADD R21, R21, R26 ;  /* 0x0000001a15157221 */ /* 0x004fc80000000000 */
[----:B----4-:R-:W-:-:S04]  /*1b90*/  FFMA R21, R10, -4, R21 ;  /* 0xc08000000a157823 */ /* 0x010fc80000000015 */
[----:B------:R-:W-:-:S05]  /*1ba0*/  FFMA R21, R21, UR12, R10 ;  /* 0x0000000c15157c23 */ /* 0x000fca000800000a */
[----:B------:R-:W-:Y:S04]  /*1bb0*/  ST.E desc[UR8][R8.64+0x4], R21 ;  /* 0x0000041508007985 */ /* 0x000fe8000c101908 */
[----:B------:R-:W0:Y:S02]  /*1bc0*/  LDS.64 R8, [UR5] ;  /* 0x00000005ff087984 */ /* 0x000e240008000a00 */
[----:B0-----:R-:W-:-:S03]  /*1bd0*/  IMAD.WIDE R8, R3, 0x4, R8 ;  /* 0x0000000403087825 */ /* 0x001fc600078e0208 */
[----:B------:R-:W-:-:S05]  /*1be0*/  IADD3 R8, P1, PT, R8, R15, RZ ;  /* 0x0000000f08087210 */ /* 0x000fca0007f3e0ff */
[----:B------:R-:W-:-:S05]  /*1bf0*/  IMAD.X R9, R9, 0x1, R14, P1 ;  /* 0x0000000109097824 */ /* 0x000fca00008e060e */
[----:B------:R0:W2:Y:S02]  /*1c00*/  LD.E R11, desc[UR8][R8.64+0x4] ;  /* 0x00000408080b7980 */ /* 0x0000a4000c101900 */
[----:B0-----:R-:W-:-:S04]  /*1c10*/  IADD3 R8, P1, PT, R22, R15, RZ ;  /* 0x0000000f16087210 */ /* 0x001fc80007f3e0ff */
[----:B------:R-:W-:-:S05]  /*1c20*/  IADD3.X R9, PT, PT, R23, R14, RZ, P1, !PT ;  /* 0x0000000e17097210 */ /* 0x000fca0000ffe4ff */
[----:B--2---:R1:W-:Y:S04]  /*1c30*/  STG.E desc[UR8][R8.64+0x4], R11 ;  /* 0x0000040b08007986 */ /* 0x0043e8000c101908 */
.L_x_26:
[----:B------:R-:W-:Y:S05]  /*1c40*/  BSYNC.RECONVERGENT B2 ;  /* 0x0000000000027941 */ /* 0x000fea0003800200 */
.L_x_25:
[----:B------:R-:W-:Y:S04]  /*1c50*/  BSSY.RECONVERGENT B2, `(.L_x_27) ;  /* 0x0000026000027945 */ /* 0x000fe80003800200 */
[----:B------:R-:W-:Y:S05]  /*1c60*/  @P3 BRA `(.L_x_28) ;  /* 0x0000000000903947 */ /* 0x000fea0003800000 */
[----:B------:R-:W2:Y:S01]  /*1c70*/  S2UR UR6, SR_CgaCtaId ;  /* 0x00000000000679c3 */ /* 0x000ea20000008800 */
[----:B------:R-:W-:Y:S02]  /*1c80*/  UMOV UR5, 0x400 ;  /* 0x0000040000057882 */ /* 0x000fe40000000000 */
[----:B--2---:R-:W-:-:S09]  /*1c90*/  ULEA UR5, UR6, UR5, 0x18 ;  /* 0x0000000506057291 */ /* 0x004fd2000f8ec0ff */
[----:B01----:R-:W0:Y:S02]  /*1ca0*/  LDS.128 R8, [UR5] ;  /* 0x00000005ff087984 */ /* 0x003e240008000c00 */
        /* <DEDUP_REMOVED lines=32> */
.L_x_28:
[----:B------:R-:W-:Y:S05]  /*1eb0*/  BSYNC.RECONVERGENT B2 ;  /* 0x0000000000027941 */ /* 0x000fea0003800200 */
.L_x_27:
[----:B------:R-:W-:Y:S04]  /*1ec0*/  BSSY.RECONVERGENT B2, `(.L_x_29) ;  /* 0x0000026000027945 */ /* 0x000fe80003800200 */
[----:B------:R-:W-:Y:S05]  /*1ed0*/  @P5 BRA `(.L_x_30) ;  /* 0x0000000000905947 */ /* 0x000fea0003800000 */
[----:B------:R-:W3:Y:S01]  /*1ee0*/  S2UR UR6, SR_CgaCtaId ;  /* 0x00000000000679c3 */ /* 0x000ee20000008800 */
[----:B------:R-:W-:Y:S02]  /*1ef0*/  UMOV UR5, 0x400 ;  /* 0x0000040000057882 */ /* 0x000fe40000000000 */
[----:B---3--:R-:W-:-:S09]  /*1f00*/  ULEA UR5, UR6, UR5, 0x18 ;  /* 0x0000000506057291 */ /* 0x008fd2000f8ec0ff */
[----:B012---:R-:W0:Y:S02]  /*1f10*/  LDS.128 R8, [UR5] ;  /* 0x00000005ff087984 */ /* 0x007e240008000c00 */
        /* <DEDUP_REMOVED lines=32> */
.L_x_30:
[----:B------:R-:W-:Y:S05]  /*2120*/  BSYNC.RECONVERGENT B2 ;  /* 0x0000000000027941 */ /* 0x000fea0003800200 */
.L_x_29:
[----:B0123--:R-:W0:Y:S01]  /*2130*/  S2R R9, SR_TID.Y ;  /* 0x0000000000097919 */ /* 0x00fe220000002200 */
[----:B------:R-:W-:Y:S01]  /*2140*/  IADD3 R7, PT, PT, R7, 0x4, RZ ;  /* 0x0000000407077810 */ /* 0x000fe20007ffe0ff */
[----:B------:R-:W-:Y:S01]  /*2150*/  VIADD R13, R13, 0x4 ;  /* 0x000000040d0d7836 */ /* 0x000fe20000000000 */
[----:B------:R-:W-:Y:S01]  /*2160*/  IADD3 R15, P3, PT, R15, 0x10, RZ ;  /* 0x000000100f0f7810 */ /* 0x000fe20007f7e0ff */
[----:B------:R-:W-:Y:S01]  /*2170*/  VIADD R12, R12, 0x4 ;  /* 0x000000040c0c7836 */ /* 0x000fe20000000000 */
[----:B------:R-:W-:Y:S02]  /*2180*/  IADD3 R19, PT, PT, R19, 0x4, RZ ;  /* 0x0000000413137810 */ /* 0x000fe40007ffe0ff */
[----:B------:R-:W-:Y:S02]  /*2190*/  IADD3 R18, PT, PT, R18, 0x4, RZ ;  /* 0x0000000412127810 */ /* 0x000fe40007ffe0ff */
[----:B------:R-:W-:Y:S02]  /*21a0*/  IADD3 R20, PT, PT, R20, 0x4, RZ ;  /* 0x0000000414147810 */ /* 0x000fe40007ffe0ff */
[----:B------:R-:W-:-:S02]  /*21b0*/  IADD3 R16, PT, PT, R16, 0x4, RZ ;  /* 0x0000000410107810 */ /* 0x000fc40007ffe0ff */
[----:B------:R-:W-:Y:S02]  /*21c0*/  IADD3 R17, PT, PT, R17, 0x4, RZ ;  /* 0x0000000411117810 */ /* 0x000fe40007ffe0ff */
[----:B------:R-:W-:Y:S01]  /*21d0*/  IADD3.X R14, PT, PT, RZ, R14, RZ, P3, !PT ;  /* 0x0000000eff0e7210 */ /* 0x000fe20001ffe4ff */
[----:B0-----:R-:W-:-:S04]  /*21e0*/  IMAD R9, R9, R0, RZ ;  /* 0x0000000009097224 */ /* 0x001fc800078e02ff */
[----:B------:R-:W-:-:S05]  /*21f0*/  IMAD.IADD R8, R9, 0x1, R0 ;  /* 0x0000000109087824 */ /* 0x000fca00078e0200 */
[----:B------:R-:W-:-:S13]  /*2200*/  ISETP.GE.U32.AND P1, PT, R7, R8, PT ;  /* 0x000000080700720c */ /* 0x000fda0003f26070 */
[----:B------:R-:W-:Y:S05]  /*2210*/  @!P1 BRA `(.L_x_31) ;  /* 0xfffffff400609947 */ /* 0x000fea000383ffff */
[----:B------:R-:W-:Y:S05]  /*2220*/  BSYNC.RECONVERGENT B1 ;  /* 0x0000000000017941 */ /* 0x000fea0003800200 */
.L_x_22:
[----:B------:R-:W-:Y:S05]  /*2230*/  @!P2 BRA `(.L_x_32) ;  /* 0xffffffe800dca947 */ /* 0x000fea000383ffff */
[----:B------:R-:W-:Y:S05]  /*2240*/  BSYNC.RECONVERGENT B0 ;  /* 0x0000000000007941 */ /* 0x000fea0003800200 */
.L_x_15:
[----:B------:R-:W-:Y:S06]  /*2250*/  BAR.SYNC.DEFER_BLOCKING 0x0 ;  /* 0x0000000000007b1d */ /* 0x000fec0000010000 */
[----:B------:R-:W-:Y:S05]  /*2260*/  EXIT ;  /* 0x000000000000794d */ /* 0x000fea0003800000 */
.L_x_33:
[----:B------:R-:W-:-:S00]  /*2270*/  BRA `(.L_x_33) ;  /* 0xfffffffc00fc7947 */ /* 0x000fc0000383ffff */
[----:B------:R-:W-:-:S00]  /*2280*/  NOP ;  /* 0x0000000000007918 */ /* 0x000fc00000000000 */
[----:B------:R-:W-:-:S00]  /*2290*/  NOP ;  /* 0x0000000000007918 */ /* 0x000fc00000000000 */
[----:B------:R-:W-:-:S00]  /*22a0*/  NOP ;  /* 0x0000000000007918 */ /* 0x000fc00000000000 */
[----:B------:R-:W-:-:S00]  /*22b0*/  NOP ;  /* 0x0000000000007918 */ /* 0x000fc00000000000 */
[----:B------:R-:W-:-:S00]  /*22c0*/  NOP ;  /* 0x0000000000007918 */ /* 0x000fc00000000000 */
[----:B------:R-:W-:-:S00]  /*22d0*/  NOP ;  /* 0x0000000000007918 */ /* 0x000fc00000000000 */
[----:B------:R-:W-:-:S00]  /*22e0*/  NOP ;  /* 0x0000000000007918 */ /* 0x000fc00000000000 */
[----:B------:R-:W-:-:S00]  /*22f0*/  NOP ;  /* 0x0000000000007918 */ /* 0x000fc00000000000 */
.L_x_34:


//--------------------- .nv.shared._Z12schroedingerPfS_S_S_iiiff --------------------------
	.section	.nv.shared._Z12schroedingerPfS_S_S_iiiff,"aw",@nobits
	.sectionflags	@""
	.align	8
.nv.shared._Z12schroedingerPfS_S_S_iiiff:
	.zero		1048


//--------------------- .nv.shared.reserved.0     --------------------------
	.section	.nv.shared.reserved.0,"aw",@nobits
	.weak		__nv_reservedSMEM_offset_0_alias
	.size		__nv_reservedSMEM_offset_0_alias, 0, 64
	.other		__nv_reservedSMEM_offset_0_alias,@"STO_CUDA_RESERVED_SHARED STV_DEFAULT"
__nv_reservedSMEM_offset_0_alias:
	.zero		0
	.zero		64


//--------------------- .nv.constant0._Z12schroedingerPfS_S_S_iiiff --------------------------
	.section	.nv.constant0._Z12schroedingerPfS_S_S_iiiff,"a",@progbits
	.sectionflags	@""
	.align	4
.nv.constant0._Z12schroedingerPfS_S_S_iiiff:
	.zero		948


//--------------------- SYMBOLS --------------------------

	.type		.nv.reservedSmem.offset0,@object
	.size		.nv.reservedSmem.offset0,0x4
	.type		.nv.reservedSmem.cap,@object
	.size		.nv.reservedSmem.cap,0x4
